//
// Generated by NVIDIA NVVM Compiler
//
// Compiler Build ID: CL-36424714
// Cuda compilation tools, release 13.0, V13.0.88
// Based on NVVM 20.0.0
//

.version 9.0
.target sm_100
.address_size 64

	// .globl	_Z19gauss_seidel_kernelPdS_S_i

.visible .entry _Z19gauss_seidel_kernelPdS_S_i(
	.param .u64 .ptr .align 1 _Z19gauss_seidel_kernelPdS_S_i_param_0,
	.param .u64 .ptr .align 1 _Z19gauss_seidel_kernelPdS_S_i_param_1,
	.param .u64 .ptr .align 1 _Z19gauss_seidel_kernelPdS_S_i_param_2,
	.param .u32 _Z19gauss_seidel_kernelPdS_S_i_param_3
)
{
	.reg .pred 	%p<22>;
	.reg .b32 	%r<83>;
	.reg .b64 	%rd<62>;
	.reg .b64 	%fd<231>;

	ld.param.u64 	%rd18, [_Z19gauss_seidel_kernelPdS_S_i_param_0];
	ld.param.u64 	%rd17, [_Z19gauss_seidel_kernelPdS_S_i_param_1];
	ld.param.u64 	%rd19, [_Z19gauss_seidel_kernelPdS_S_i_param_2];
	ld.param.u32 	%r51, [_Z19gauss_seidel_kernelPdS_S_i_param_3];
	cvta.to.global.u64 	%rd1, %rd19;
	cvta.to.global.u64 	%rd2, %rd18;
	mov.u32 	%r52, %ctaid.x;
	mov.u32 	%r53, %ntid.x;
	mov.u32 	%r54, %tid.x;
	mad.lo.s32 	%r1, %r52, %r53, %r54;
	setp.ge.s32 	%p1, %r1, %r51;
	@%p1 bra 	$L__BB0_32;
	setp.lt.s32 	%p2, %r1, 1;
	mov.f64 	%fd219, 0d0000000000000000;
	mov.b32 	%r78, 0;
	@%p2 bra 	$L__BB0_14;
	mul.lo.s32 	%r2, %r51, %r1;
	min.s32 	%r57, %r1, %r51;
	max.s32 	%r78, %r57, 1;
	and.b32  	%r4, %r78, 15;
	setp.lt.s32 	%p3, %r57, 16;
	mov.f64 	%fd219, 0d0000000000000000;
	mov.b32 	%r69, 0;
	@%p3 bra 	$L__BB0_5;
	and.b32  	%r69, %r78, 2147483632;
	neg.s32 	%r67, %r69;
	add.s64 	%rd3, %rd2, 64;
	add.s64 	%rd58, %rd1, 64;
	mov.f64 	%fd219, 0d0000000000000000;
	mov.u32 	%r66, %r2;
$L__BB0_4:
	.pragma "nounroll";
	mul.wide.s32 	%rd20, %r66, 8;
	add.s64 	%rd21, %rd3, %rd20;
	ld.global.f64 	%fd34, [%rd21+-64];
	ld.global.f64 	%fd35, [%rd58+-64];
	fma.rn.f64 	%fd36, %fd34, %fd35, %fd219;
	ld.global.f64 	%fd37, [%rd21+-56];
	ld.global.f64 	%fd38, [%rd58+-56];
	fma.rn.f64 	%fd39, %fd37, %fd38, %fd36;
	ld.global.f64 	%fd40, [%rd21+-48];
	ld.global.f64 	%fd41, [%rd58+-48];
	fma.rn.f64 	%fd42, %fd40, %fd41, %fd39;
	ld.global.f64 	%fd43, [%rd21+-40];
	ld.global.f64 	%fd44, [%rd58+-40];
	fma.rn.f64 	%fd45, %fd43, %fd44, %fd42;
	ld.global.f64 	%fd46, [%rd21+-32];
	ld.global.f64 	%fd47, [%rd58+-32];
	fma.rn.f64 	%fd48, %fd46, %fd47, %fd45;
	ld.global.f64 	%fd49, [%rd21+-24];
	ld.global.f64 	%fd50, [%rd58+-24];
	fma.rn.f64 	%fd51, %fd49, %fd50, %fd48;
	ld.global.f64 	%fd52, [%rd21+-16];
	ld.global.f64 	%fd53, [%rd58+-16];
	fma.rn.f64 	%fd54, %fd52, %fd53, %fd51;
	ld.global.f64 	%fd55, [%rd21+-8];
	ld.global.f64 	%fd56, [%rd58+-8];
	fma.rn.f64 	%fd57, %fd55, %fd56, %fd54;
	ld.global.f64 	%fd58, [%rd21];
	ld.global.f64 	%fd59, [%rd58];
	fma.rn.f64 	%fd60, %fd58, %fd59, %fd57;
	ld.global.f64 	%fd61, [%rd21+8];
	ld.global.f64 	%fd62, [%rd58+8];
	fma.rn.f64 	%fd63, %fd61, %fd62, %fd60;
	ld.global.f64 	%fd64, [%rd21+16];
	ld.global.f64 	%fd65, [%rd58+16];
	fma.rn.f64 	%fd66, %fd64, %fd65, %fd63;
	ld.global.f64 	%fd67, [%rd21+24];
	ld.global.f64 	%fd68, [%rd58+24];
	fma.rn.f64 	%fd69, %fd67, %fd68, %fd66;
	ld.global.f64 	%fd70, [%rd21+32];
	ld.global.f64 	%fd71, [%rd58+32];
	fma.rn.f64 	%fd72, %fd70, %fd71, %fd69;
	ld.global.f64 	%fd73, [%rd21+40];
	ld.global.f64 	%fd74, [%rd58+40];
	fma.rn.f64 	%fd75, %fd73, %fd74, %fd72;
	ld.global.f64 	%fd76, [%rd21+48];
	ld.global.f64 	%fd77, [%rd58+48];
	fma.rn.f64 	%fd78, %fd76, %fd77, %fd75;
	ld.global.f64 	%fd79, [%rd21+56];
	ld.global.f64 	%fd80, [%rd58+56];
	fma.rn.f64 	%fd219, %fd79, %fd80, %fd78;
	add.s32 	%r67, %r67, 16;
	add.s32 	%r66, %r66, 16;
	add.s64 	%rd58, %rd58, 128;
	setp.ne.s32 	%p4, %r67, 0;
	@%p4 bra 	$L__BB0_4;
$L__BB0_5:
	setp.eq.s32 	%p5, %r4, 0;
	@%p5 bra 	$L__BB0_14;
	and.b32  	%r12, %r78, 7;
	setp.lt.u32 	%p6, %r4, 8;
	@%p6 bra 	$L__BB0_8;
	add.s32 	%r58, %r69, %r2;
	mul.wide.s32 	%rd22, %r58, 8;
	add.s64 	%rd23, %rd2, %rd22;
	ld.global.f64 	%fd82, [%rd23];
	mul.wide.u32 	%rd24, %r69, 8;
	add.s64 	%rd25, %rd1, %rd24;
	ld.global.f64 	%fd83, [%rd25];
	fma.rn.f64 	%fd84, %fd82, %fd83, %fd219;
	ld.global.f64 	%fd85, [%rd23+8];
	ld.global.f64 	%fd86, [%rd25+8];
	fma.rn.f64 	%fd87, %fd85, %fd86, %fd84;
	ld.global.f64 	%fd88, [%rd23+16];
	ld.global.f64 	%fd89, [%rd25+16];
	fma.rn.f64 	%fd90, %fd88, %fd89, %fd87;
	ld.global.f64 	%fd91, [%rd23+24];
	ld.global.f64 	%fd92, [%rd25+24];
	fma.rn.f64 	%fd93, %fd91, %fd92, %fd90;
	ld.global.f64 	%fd94, [%rd23+32];
	ld.global.f64 	%fd95, [%rd25+32];
	fma.rn.f64 	%fd96, %fd94, %fd95, %fd93;
	ld.global.f64 	%fd97, [%rd23+40];
	ld.global.f64 	%fd98, [%rd25+40];
	fma.rn.f64 	%fd99, %fd97, %fd98, %fd96;
	ld.global.f64 	%fd100, [%rd23+48];
	ld.global.f64 	%fd101, [%rd25+48];
	fma.rn.f64 	%fd102, %fd100, %fd101, %fd99;
	ld.global.f64 	%fd103, [%rd23+56];
	ld.global.f64 	%fd104, [%rd25+56];
	fma.rn.f64 	%fd219, %fd103, %fd104, %fd102;
	add.s32 	%r69, %r69, 8;
$L__BB0_8:
	setp.eq.s32 	%p7, %r12, 0;
	@%p7 bra 	$L__BB0_14;
	and.b32  	%r15, %r78, 3;
	setp.lt.u32 	%p8, %r12, 4;
	@%p8 bra 	$L__BB0_11;
	add.s32 	%r59, %r69, %r2;
	mul.wide.s32 	%rd26, %r59, 8;
	add.s64 	%rd27, %rd2, %rd26;
	ld.global.f64 	%fd106, [%rd27];
	mul.wide.u32 	%rd28, %r69, 8;
	add.s64 	%rd29, %rd1, %rd28;
	ld.global.f64 	%fd107, [%rd29];
	fma.rn.f64 	%fd108, %fd106, %fd107, %fd219;
	ld.global.f64 	%fd109, [%rd27+8];
	ld.global.f64 	%fd110, [%rd29+8];
	fma.rn.f64 	%fd111, %fd109, %fd110, %fd108;
	ld.global.f64 	%fd112, [%rd27+16];
	ld.global.f64 	%fd113, [%rd29+16];
	fma.rn.f64 	%fd114, %fd112, %fd113, %fd111;
	ld.global.f64 	%fd115, [%rd27+24];
	ld.global.f64 	%fd116, [%rd29+24];
	fma.rn.f64 	%fd219, %fd115, %fd116, %fd114;
	add.s32 	%r69, %r69, 4;
$L__BB0_11:
	setp.eq.s32 	%p9, %r15, 0;
	@%p9 bra 	$L__BB0_14;
	mul.wide.u32 	%rd30, %r69, 8;
	add.s64 	%rd59, %rd1, %rd30;
	add.s32 	%r72, %r69, %r2;
	neg.s32 	%r71, %r15;
$L__BB0_13:
	.pragma "nounroll";
	mul.wide.s32 	%rd31, %r72, 8;
	add.s64 	%rd32, %rd2, %rd31;
	ld.global.f64 	%fd117, [%rd32];
	ld.global.f64 	%fd118, [%rd59];
	fma.rn.f64 	%fd219, %fd117, %fd118, %fd219;
	add.s64 	%rd59, %rd59, 8;
	add.s32 	%r72, %r72, 1;
	add.s32 	%r71, %r71, 1;
	setp.ne.s32 	%p10, %r71, 0;
	@%p10 bra 	$L__BB0_13;
$L__BB0_14:
	setp.ge.s32 	%p11, %r78, %r51;
	@%p11 bra 	$L__BB0_18;
	setp.eq.s32 	%p12, %r78, %r1;
	@%p12 bra 	$L__BB0_17;
	mad.lo.s32 	%r60, %r51, %r1, %r78;
	mul.wide.s32 	%rd33, %r60, 8;
	add.s64 	%rd34, %rd2, %rd33;
	ld.global.f64 	%fd119, [%rd34];
	mul.wide.u32 	%rd35, %r78, 8;
	add.s64 	%rd36, %rd1, %rd35;
	ld.global.f64 	%fd120, [%rd36];
	fma.rn.f64 	%fd219, %fd119, %fd120, %fd219;
$L__BB0_17:
	add.s32 	%r78, %r78, 1;
$L__BB0_18:
	setp.ge.s32 	%p13, %r78, %r51;
	@%p13 bra 	$L__BB0_31;
	mul.lo.s32 	%r27, %r51, %r1;
	sub.s32 	%r28, %r51, %r78;
	and.b32  	%r29, %r28, 15;
	sub.s32 	%r61, %r78, %r51;
	setp.gt.u32 	%p14, %r61, -16;
	@%p14 bra 	$L__BB0_22;
	and.b32  	%r62, %r28, -16;
	neg.s32 	%r76, %r62;
	add.s64 	%rd10, %rd2, 64;
	add.s32 	%r75, %r78, %r27;
	mul.wide.u32 	%rd37, %r78, 8;
	add.s64 	%rd38, %rd37, %rd1;
	add.s64 	%rd60, %rd38, 64;
$L__BB0_21:
	.pragma "nounroll";
	mul.wide.s32 	%rd39, %r75, 8;
	add.s64 	%rd40, %rd10, %rd39;
	ld.global.f64 	%fd122, [%rd40+-64];
	ld.global.f64 	%fd123, [%rd60+-64];
	fma.rn.f64 	%fd124, %fd122, %fd123, %fd219;
	ld.global.f64 	%fd125, [%rd40+-56];
	ld.global.f64 	%fd126, [%rd60+-56];
	fma.rn.f64 	%fd127, %fd125, %fd126, %fd124;
	ld.global.f64 	%fd128, [%rd40+-48];
	ld.global.f64 	%fd129, [%rd60+-48];
	fma.rn.f64 	%fd130, %fd128, %fd129, %fd127;
	ld.global.f64 	%fd131, [%rd40+-40];
	ld.global.f64 	%fd132, [%rd60+-40];
	fma.rn.f64 	%fd133, %fd131, %fd132, %fd130;
	ld.global.f64 	%fd134, [%rd40+-32];
	ld.global.f64 	%fd135, [%rd60+-32];
	fma.rn.f64 	%fd136, %fd134, %fd135, %fd133;
	ld.global.f64 	%fd137, [%rd40+-24];
	ld.global.f64 	%fd138, [%rd60+-24];
	fma.rn.f64 	%fd139, %fd137, %fd138, %fd136;
	ld.global.f64 	%fd140, [%rd40+-16];
	ld.global.f64 	%fd141, [%rd60+-16];
	fma.rn.f64 	%fd142, %fd140, %fd141, %fd139;
	ld.global.f64 	%fd143, [%rd40+-8];
	ld.global.f64 	%fd144, [%rd60+-8];
	fma.rn.f64 	%fd145, %fd143, %fd144, %fd142;
	ld.global.f64 	%fd146, [%rd40];
	ld.global.f64 	%fd147, [%rd60];
	fma.rn.f64 	%fd148, %fd146, %fd147, %fd145;
	ld.global.f64 	%fd149, [%rd40+8];
	ld.global.f64 	%fd150, [%rd60+8];
	fma.rn.f64 	%fd151, %fd149, %fd150, %fd148;
	ld.global.f64 	%fd152, [%rd40+16];
	ld.global.f64 	%fd153, [%rd60+16];
	fma.rn.f64 	%fd154, %fd152, %fd153, %fd151;
	ld.global.f64 	%fd155, [%rd40+24];
	ld.global.f64 	%fd156, [%rd60+24];
	fma.rn.f64 	%fd157, %fd155, %fd156, %fd154;
	ld.global.f64 	%fd158, [%rd40+32];
	ld.global.f64 	%fd159, [%rd60+32];
	fma.rn.f64 	%fd160, %fd158, %fd159, %fd157;
	ld.global.f64 	%fd161, [%rd40+40];
	ld.global.f64 	%fd162, [%rd60+40];
	fma.rn.f64 	%fd163, %fd161, %fd162, %fd160;
	ld.global.f64 	%fd164, [%rd40+48];
	ld.global.f64 	%fd165, [%rd60+48];
	fma.rn.f64 	%fd166, %fd164, %fd165, %fd163;
	ld.global.f64 	%fd167, [%rd40+56];
	ld.global.f64 	%fd168, [%rd60+56];
	fma.rn.f64 	%fd219, %fd167, %fd168, %fd166;
	add.s32 	%r78, %r78, 16;
	add.s32 	%r76, %r76, 16;
	add.s32 	%r75, %r75, 16;
	add.s64 	%rd60, %rd60, 128;
	setp.ne.s32 	%p15, %r76, 0;
	@%p15 bra 	$L__BB0_21;
$L__BB0_22:
	setp.eq.s32 	%p16, %r29, 0;
	@%p16 bra 	$L__BB0_31;
	and.b32  	%r39, %r28, 7;
	setp.lt.u32 	%p17, %r29, 8;
	@%p17 bra 	$L__BB0_25;
	add.s32 	%r63, %r78, %r27;
	mul.wide.s32 	%rd41, %r63, 8;
	add.s64 	%rd42, %rd2, %rd41;
	ld.global.f64 	%fd170, [%rd42];
	mul.wide.u32 	%rd43, %r78, 8;
	add.s64 	%rd44, %rd1, %rd43;
	ld.global.f64 	%fd171, [%rd44];
	fma.rn.f64 	%fd172, %fd170, %fd171, %fd219;
	ld.global.f64 	%fd173, [%rd42+8];
	ld.global.f64 	%fd174, [%rd44+8];
	fma.rn.f64 	%fd175, %fd173, %fd174, %fd172;
	ld.global.f64 	%fd176, [%rd42+16];
	ld.global.f64 	%fd177, [%rd44+16];
	fma.rn.f64 	%fd178, %fd176, %fd177, %fd175;
	ld.global.f64 	%fd179, [%rd42+24];
	ld.global.f64 	%fd180, [%rd44+24];
	fma.rn.f64 	%fd181, %fd179, %fd180, %fd178;
	ld.global.f64 	%fd182, [%rd42+32];
	ld.global.f64 	%fd183, [%rd44+32];
	fma.rn.f64 	%fd184, %fd182, %fd183, %fd181;
	ld.global.f64 	%fd185, [%rd42+40];
	ld.global.f64 	%fd186, [%rd44+40];
	fma.rn.f64 	%fd187, %fd185, %fd186, %fd184;
	ld.global.f64 	%fd188, [%rd42+48];
	ld.global.f64 	%fd189, [%rd44+48];
	fma.rn.f64 	%fd190, %fd188, %fd189, %fd187;
	ld.global.f64 	%fd191, [%rd42+56];
	ld.global.f64 	%fd192, [%rd44+56];
	fma.rn.f64 	%fd219, %fd191, %fd192, %fd190;
	add.s32 	%r78, %r78, 8;
$L__BB0_25:
	setp.eq.s32 	%p18, %r39, 0;
	@%p18 bra 	$L__BB0_31;
	and.b32  	%r42, %r28, 3;
	setp.lt.u32 	%p19, %r39, 4;
	@%p19 bra 	$L__BB0_28;
	add.s32 	%r64, %r78, %r27;
	mul.wide.s32 	%rd45, %r64, 8;
	add.s64 	%rd46, %rd2, %rd45;
	ld.global.f64 	%fd194, [%rd46];
	mul.wide.u32 	%rd47, %r78, 8;
	add.s64 	%rd48, %rd1, %rd47;
	ld.global.f64 	%fd195, [%rd48];
	fma.rn.f64 	%fd196, %fd194, %fd195, %fd219;
	ld.global.f64 	%fd197, [%rd46+8];
	ld.global.f64 	%fd198, [%rd48+8];
	fma.rn.f64 	%fd199, %fd197, %fd198, %fd196;
	ld.global.f64 	%fd200, [%rd46+16];
	ld.global.f64 	%fd201, [%rd48+16];
	fma.rn.f64 	%fd202, %fd200, %fd201, %fd199;
	ld.global.f64 	%fd203, [%rd46+24];
	ld.global.f64 	%fd204, [%rd48+24];
	fma.rn.f64 	%fd219, %fd203, %fd204, %fd202;
	add.s32 	%r78, %r78, 4;
$L__BB0_28:
	setp.eq.s32 	%p20, %r42, 0;
	@%p20 bra 	$L__BB0_31;
	mul.wide.u32 	%rd49, %r78, 8;
	add.s64 	%rd61, %rd1, %rd49;
	add.s32 	%r82, %r78, %r27;
	neg.s32 	%r81, %r42;
$L__BB0_30:
	.pragma "nounroll";
	mul.wide.s32 	%rd50, %r82, 8;
	add.s64 	%rd51, %rd2, %rd50;
	ld.global.f64 	%fd205, [%rd51];
	ld.global.f64 	%fd206, [%rd61];
	fma.rn.f64 	%fd219, %fd205, %fd206, %fd219;
	add.s64 	%rd61, %rd61, 8;
	add.s32 	%r82, %r82, 1;
	add.s32 	%r81, %r81, 1;
	setp.ne.s32 	%p21, %r81, 0;
	@%p21 bra 	$L__BB0_30;
$L__BB0_31:
	cvta.to.global.u64 	%rd52, %rd17;
	mul.wide.s32 	%rd53, %r1, 8;
	add.s64 	%rd54, %rd52, %rd53;
	ld.global.f64 	%fd207, [%rd54];
	sub.f64 	%fd208, %fd207, %fd219;
	mad.lo.s32 	%r65, %r51, %r1, %r1;
	mul.wide.s32 	%rd55, %r65, 8;
	add.s64 	%rd56, %rd2, %rd55;
	ld.global.f64 	%fd209, [%rd56];
	div.rn.f64 	%fd210, %fd208, %fd209;
	add.s64 	%rd57, %rd1, %rd53;
	st.global.f64 	[%rd57], %fd210;
$L__BB0_32:
	ret;

}


// ===== COMPILED SASS (sm_100) =====

	.target	sm_100

	.elftype	@"ET_EXEC"


//--------------------- .note.nv.tkinfo           --------------------------
	.section	.note.nv.tkinfo,"",@"SHT_NOTE"
	.sectionflags	@"SHF_NOTE_NV_TKINFO"
	.tkinfo
        /*0018*/ 	.word	0x00000002
        /*0030*/ 	.string	""
        /*0030*/ 	.string	"ptxas"
        /*0030*/ 	.string	"Cuda compilation tools, release 13.0, V13.0.88"
        /*0030*/ 	.string	"Build cuda_13.0.r13.0/compiler.36424714_0"
        /*0030*/ 	.string	"-arch sm_100 -m 64 "



//--------------------- .note.nv.cuinfo           --------------------------
	.section	.note.nv.cuinfo,"",@"SHT_NOTE"
	.sectionflags	@"SHF_NOTE_NV_CUINFO"
        /*0018*/ 	.short	0x0002
        /*001a*/ 	.short	0x0064
        /*001c*/ 	.short	0x0082
	.zero		2


//--------------------- .nv.info                  --------------------------
	.section	.nv.info,"",@"SHT_CUDA_INFO"
	.align	4


	//----- nvinfo : EIATTR_REGCOUNT
	.align		4
        /*0000*/ 	.byte	0x04, 0x2f
        /*0002*/ 	.short	(.L_1 - .L_0)
	.align		4
.L_0:
        /*0004*/ 	.word	index@(_Z19gauss_seidel_kernelPdS_S_i)
        /*0008*/ 	.word	0x00000020


	//----- nvinfo : EIATTR_FRAME_SIZE
	.align		4
.L_1:
        /*000c*/ 	.byte	0x04, 0x11
        /*000e*/ 	.short	(.L_3 - .L_2)
	.align		4
.L_2:
        /*0010*/ 	.word	index@($__internal_0_$__cuda_sm20_div_rn_f64_full)
        /*0014*/ 	.word	0x00000000


	//----- nvinfo : EIATTR_FRAME_SIZE
	.align		4
.L_3:
        /*0018*/ 	.byte	0x04, 0x11
        /*001a*/ 	.short	(.L_5 - .L_4)
	.align		4
.L_4:
        /*001c*/ 	.word	index@(_Z19gauss_seidel_kernelPdS_S_i)
        /*0020*/ 	.word	0x00000000


	//----- nvinfo : EIATTR_MIN_STACK_SIZE
	.align		4
.L_5:
        /*0024*/ 	.byte	0x04, 0x12
        /*0026*/ 	.short	(.L_7 - .L_6)
	.align		4
.L_6:
        /*0028*/ 	.word	index@(_Z19gauss_seidel_kernelPdS_S_i)
        /*002c*/ 	.word	0x00000000
.L_7:


//--------------------- .nv.compat                --------------------------
	.section	.nv.compat,"",@"SHT_CUDA_COMPAT_INFO"
	.align	4
        /*0000*/ 	.byte	0x02, 0x09, 0x00, 0x00, 0x02, 0x02, 0x01, 0x00, 0x02, 0x05, 0x05, 0x00, 0x03, 0x07, 0x01, 0x01
        /*0010*/ 	.byte	0x02, 0x03, 0x00, 0x00, 0x02, 0x06, 0x01, 0x00, 0x04, 0x0b, 0x08, 0x00, 0x01, 0x00, 0x00, 0x00
        /*0020*/ 	.byte	0x00, 0x00, 0x00, 0x00


//--------------------- .nv.info._Z19gauss_seidel_kernelPdS_S_i --------------------------
	.section	.nv.info._Z19gauss_seidel_kernelPdS_S_i,"",@"SHT_CUDA_INFO"
	.sectionflags	@""
	.align	4


	//----- nvinfo : EIATTR_CUDA_API_VERSION
	.align		4
        /*0000*/ 	.byte	0x04, 0x37
        /*0002*/ 	.short	(.L_9 - .L_8)
.L_8:
        /*0004*/ 	.word	0x00000082


	//----- nvinfo : EIATTR_KPARAM_INFO
	.align		4
.L_9:
        /*0008*/ 	.byte	0x04, 0x17
        /*000a*/ 	.short	(.L_11 - .L_10)
.L_10:
        /*000c*/ 	.word	0x00000000
        /*0010*/ 	.short	0x0003
        /*0012*/ 	.short	0x0018
        /*0014*/ 	.byte	0x00, 0xf0, 0x11, 0x00


	//----- nvinfo : EIATTR_KPARAM_INFO
	.align		4
.L_11:
        /*0018*/ 	.byte	0x04, 0x17
        /*001a*/ 	.short	(.L_13 - .L_12)
.L_12:
        /*001c*/ 	.word	0x00000000
        /*0020*/ 	.short	0x0002
        /*0022*/ 	.short	0x0010
        /*0024*/ 	.byte	0x00, 0xf5, 0x21, 0x00


	//----- nvinfo : EIATTR_KPARAM_INFO
	.align		4
.L_13:
        /*0028*/ 	.byte	0x04, 0x17
        /*002a*/ 	.short	(.L_15 - .L_14)
.L_14:
        /*002c*/ 	.word	0x00000000
        /*0030*/ 	.short	0x0001
        /*0032*/ 	.short	0x0008
        /*0034*/ 	.byte	0x00, 0xf5, 0x21, 0x00


	//----- nvinfo : EIATTR_KPARAM_INFO
	.align		4
.L_15:
        /*0038*/ 	.byte	0x04, 0x17
        /*003a*/ 	.short	(.L_17 - .L_16)
.L_16:
        /*003c*/ 	.word	0x00000000
        /*0040*/ 	.short	0x0000
        /*0042*/ 	.short	0x0000
        /*0044*/ 	.byte	0x00, 0xf5, 0x21, 0x00


	//----- nvinfo : EIATTR_SPARSE_MMA_MASK
	.align		4
.L_17:
        /*0048*/ 	.byte	0x03, 0x50
        /*004a*/ 	.short	0x0000


	//----- nvinfo : EIATTR_MAXREG_COUNT
	.align		4
        /*004c*/ 	.byte	0x03, 0x1b
        /*004e*/ 	.short	0x00ff


	//----- nvinfo : EIATTR_MERCURY_ISA_VERSION
	.align		4
        /*0050*/ 	.byte	0x03, 0x5f
        /*0052*/ 	.short	0x0101


	//----- nvinfo : EIATTR_VRC_CTA_INIT_COUNT
	.align		4
        /*0054*/ 	.byte	0x02, 0x4a
	.zero		1
	.zero		1


	//----- nvinfo : EIATTR_EXIT_INSTR_OFFSETS
	.align		4
        /*0058*/ 	.byte	0x04, 0x1c
        /*005a*/ 	.short	(.L_19 - .L_18)


	//   ....[0]....
.L_18:
        /*005c*/ 	.word	0x00000070


	//   ....[1]....
        /*0060*/ 	.word	0x000017e0


	//----- nvinfo : EIATTR_CRS_STACK_SIZE
	.align		4
.L_19:
        /*0064*/ 	.byte	0x04, 0x1e
        /*0066*/ 	.short	(.L_21 - .L_20)
.L_20:
        /*0068*/ 	.word	0x00000000


	//----- nvinfo : EIATTR_CBANK_PARAM_SIZE
	.align		4
.L_21:
        /*006c*/ 	.byte	0x03, 0x19
        /*006e*/ 	.short	0x001c


	//----- nvinfo : EIATTR_PARAM_CBANK
	.align		4
        /*0070*/ 	.byte	0x04, 0x0a
        /*0072*/ 	.short	(.L_23 - .L_22)
	.align		4
.L_22:
        /*0074*/ 	.word	index@(.nv.constant0._Z19gauss_seidel_kernelPdS_S_i)
        /*0078*/ 	.short	0x0380
        /*007a*/ 	.short	0x001c


	//----- nvinfo : EIATTR_SW_WAR
	.align		4
.L_23:
        /*007c*/ 	.byte	0x04, 0x36
        /*007e*/ 	.short	(.L_25 - .L_24)
.L_24:
        /*0080*/ 	.word	0x00000008
.L_25:


//--------------------- .nv.callgraph             --------------------------
	.section	.nv.callgraph,"",@"SHT_CUDA_CALLGRAPH"
	.align	4
	.sectionentsize	8
	.align		4
        /*0000*/ 	.word	0x00000000
	.align		4
        /*0004*/ 	.word	0xffffffff
	.align		4
        /*0008*/ 	.word	0x00000000
	.align		4
        /*000c*/ 	.word	0xfffffffe
	.align		4
        /*0010*/ 	.word	0x00000000
	.align		4
        /*0014*/ 	.word	0xfffffffd
	.align		4
        /*0018*/ 	.word	0x00000000
	.align		4
        /*001c*/ 	.word	0xfffffffc


//--------------------- .text._Z19gauss_seidel_kernelPdS_S_i --------------------------
	.section	.text._Z19gauss_seidel_kernelPdS_S_i,"ax",@progbits
	.align	128
        .global         _Z19gauss_seidel_kernelPdS_S_i
        .type           _Z19gauss_seidel_kernelPdS_S_i,@function
        .size           _Z19gauss_seidel_kernelPdS_S_i,(.L_x_30 - _Z19gauss_seidel_kernelPdS_S_i)
        .other          _Z19gauss_seidel_kernelPdS_S_i,@"STO_CUDA_ENTRY STV_DEFAULT"
_Z19gauss_seidel_kernelPdS_S_i:
.text._Z19gauss_seidel_kernelPdS_S_i:
[----:B------:R-:W-:Y:S01]  /*0000*/  LDC R1, c[0x0][0x37c] ;  /* 0x0000df00ff017b82 */ /* 0x000fe20000000800 */
[----:B------:R-:W0:Y:S07]  /*0010*/  S2R R3, SR_TID.X ;  /* 0x0000000000037919 */ /* 0x000e2e0000002100 */
[----:B------:R-:W0:Y:S01]  /*0020*/  S2UR UR4, SR_CTAID.X ;  /* 0x00000000000479c3 */ /* 0x000e220000002500 */
[----:B------:R-:W1:Y:S07]  /*0030*/  LDCU UR8, c[0x0][0x398] ;  /* 0x00007300ff0877ac */ /* 0x000e6e0008000800 */
[----:B------:R-:W0:Y:S02]  /*0040*/  LDC R0, c[0x0][0x360] ;  /* 0x0000d800ff007b82 */ /* 0x000e240000000800 */
[----:B0-----:R-:W-:-:S05]  /*0050*/  IMAD R0, R0, UR4, R3 ;  /* 0x0000000400007c24 */ /* 0x001fca000f8e0203 */
[----:B-1----:R-:W-:-:S13]  /*0060*/  ISETP.GE.AND P0, PT, R0, UR8, PT ;  /* 0x0000000800007c0c */ /* 0x002fda000bf06270 */
[----:B------:R-:W-:Y:S05]  /*0070*/  @P0 EXIT ;  /* 0x000000000000094d */ /* 0x000fea0003800000 */
[----:B------:R-:W-:Y:S01]  /*0080*/  ISETP.GE.AND P0, PT, R0, 0x1, PT ;  /* 0x000000010000780c */ /* 0x000fe20003f06270 */
[----:B------:R-:W0:Y:S01]  /*0090*/  LDCU.64 UR6, c[0x0][0x358] ;  /* 0x00006b00ff0677ac */ /* 0x000e220008000a00 */
[----:B------:R-:W-:Y:S01]  /*00a0*/  BSSY.RECONVERGENT B0, `(.L_x_0) ;  /* 0x00000a5000007945 */ /* 0x000fe20003800200 */
[----:B------:R-:W-:Y:S01]  /*00b0*/  IMAD.MOV.U32 R27, RZ, RZ, RZ ;  /* 0x000000ffff1b7224 */ /* 0x000fe200078e00ff */
[----:B------:R-:W-:-:S09]  /*00c0*/  CS2R R22, SRZ ;  /* 0x0000000000167805 */ /* 0x000fd2000001ff00 */
[----:B------:R-:W-:Y:S05]  /*00d0*/  @!P0 BRA `(.L_x_1) ;  /* 0x0000000800848947 */ /* 0x000fea0003800000 */
[C---:B------:R-:W-:Y:S01]  /*00e0*/  VIMNMX R3, PT, PT, R0.reuse, UR8, PT ;  /* 0x0000000800037c48 */ /* 0x040fe2000bfe0100 */
[----:B------:R-:W-:Y:S01]  /*00f0*/  BSSY.RECONVERGENT B1, `(.L_x_2) ;  /* 0x000004e000017945 */ /* 0x000fe20003800200 */
[----:B------:R-:W-:Y:S01]  /*0100*/  IMAD.MOV.U32 R4, RZ, RZ, RZ ;  /* 0x000000ffff047224 */ /* 0x000fe200078e00ff */
[----:B------:R-:W-:Y:S02]  /*0110*/  CS2R R22, SRZ ;  /* 0x0000000000167805 */ /* 0x000fe4000001ff00 */
[C---:B------:R-:W-:Y:S02]  /*0120*/  ISETP.GE.AND P1, PT, R3.reuse, 0x10, PT ;  /* 0x000000100300780c */ /* 0x040fe40003f26270 */
[----:B------:R-:W-:Y:S01]  /*0130*/  VIMNMX R27, PT, PT, R3, 0x1, !PT ;  /* 0x00000001031b7848 */ /* 0x000fe20007fe0100 */
[----:B------:R-:W-:-:S03]  /*0140*/  IMAD R3, R0, UR8, RZ ;  /* 0x0000000800037c24 */ /* 0x000fc6000f8e02ff */
[----:B------:R-:W-:-:S04]  /*0150*/  LOP3.LUT R2, R27, 0xf, RZ, 0xc0, !PT ;  /* 0x0000000f1b027812 */ /* 0x000fc800078ec0ff */
[----:B------:R-:W-:-:S03]  /*0160*/  ISETP.NE.AND P0, PT, R2, RZ, PT ;  /* 0x000000ff0200720c */ /* 0x000fc60003f05270 */
[----:B------:R-:W-:Y:S10]  /*0170*/  @!P1 BRA `(.L_x_3) ;  /* 0x0000000400149947 */ /* 0x000ff40003800000 */
[----:B------:R-:W1:Y:S01]  /*0180*/  LDC.64 R8, c[0x0][0x380] ;  /* 0x0000e000ff087b82 */ /* 0x000e620000000a00 */
[----:B------:R-:W2:Y:S01]  /*0190*/  LDCU.64 UR4, c[0x0][0x390] ;  /* 0x00007200ff0477ac */ /* 0x000ea20008000a00 */
[----:B------:R-:W-:Y:S01]  /*01a0*/  LOP3.LUT R4, R27, 0x7ffffff0, RZ, 0xc0, !PT ;  /* 0x7ffffff01b047812 */ /* 0x000fe200078ec0ff */
[----:B------:R-:W-:Y:S01]  /*01b0*/  IMAD.MOV.U32 R5, RZ, RZ, R3 ;  /* 0x000000ffff057224 */ /* 0x000fe200078e0003 */
[----:B------:R-:W-:-:S03]  /*01c0*/  CS2R R22, SRZ ;  /* 0x0000000000167805 */ /* 0x000fc6000001ff00 */
[----:B------:R-:W-:Y:S01]  /*01d0*/  IMAD.MOV R26, RZ, RZ, -R4 ;  /* 0x000000ffff1a7224 */ /* 0x000fe200078e0a04 */
[----:B--2---:R-:W-:-:S04]  /*01e0*/  UIADD3 UR4, UP0, UPT, UR4, 0x40, URZ ;  /* 0x0000004004047890 */ /* 0x004fc8000ff1e0ff */
[----:B------:R-:W-:Y:S01]  /*01f0*/  UIADD3.X UR5, UPT, UPT, URZ, UR5, URZ, UP0, !UPT ;  /* 0x00000005ff057290 */ /* 0x000fe200087fe4ff */
[----:B-1----:R-:W-:Y:S01]  /*0200*/  IADD3 R8, P1, PT, R8, 0x40, RZ ;  /* 0x0000004008087810 */ /* 0x002fe20007f3e0ff */
[----:B------:R-:W-:-:S04]  /*0210*/  IMAD.U32 R14, RZ, RZ, UR4 ;  /* 0x00000004ff0e7e24 */ /* 0x000fc8000f8e00ff */
[----:B------:R-:W-:Y:S02]  /*0220*/  IMAD.X R9, RZ, RZ, R9, P1 ;  /* 0x000000ffff097224 */ /* 0x000fe400008e0609 */
[----:B------:R-:W-:-:S07]  /*0230*/  IMAD.U32 R15, RZ, RZ, UR5 ;  /* 0x00000005ff0f7e24 */ /* 0x000fce000f8e00ff */
.L_x_4:
[----:B------:R-:W-:Y:S01]  /*0240*/  IMAD.WIDE R10, R5, 0x8, R8 ;  /* 0x00000008050a7825 */ /* 0x000fe200078e0208 */
[----:B------:R-:W-:-:S03]  /*0250*/  MOV R6, R14 ;  /* 0x0000000e00067202 */ /* 0x000fc60000000f00 */
[----:B------:R-:W-:Y:S01]  /*0260*/  IMAD.MOV.U32 R7, RZ, RZ, R15 ;  /* 0x000000ffff077224 */ /* 0x000fe200078e000f */
[----:B0-----:R-:W2:Y:S04]  /*0270*/  LDG.E.64 R16, desc[UR6][R10.64+-0x40] ;  /* 0xffffc0060a107981 */ /* 0x001ea8000c1e1b00 */
[----:B------:R-:W2:Y:S04]  /*0280*/  LDG.E.64 R12, desc[UR6][R6.64+-0x40] ;  /* 0xffffc006060c7981 */ /* 0x000ea8000c1e1b00 */
[----:B------:R-:W3:Y:S04]  /*0290*/  LDG.E.64 R18, desc[UR6][R6.64+-0x38] ;  /* 0xffffc80606127981 */ /* 0x000ee8000c1e1b00 */
[----:B------:R-:W3:Y:S04]  /*02a0*/  LDG.E.64 R14, desc[UR6][R10.64+-0x38] ;  /* 0xffffc8060a0e7981 */ /* 0x000ee8000c1e1b00 */
[----:B------:R-:W4:Y:S04]  /*02b0*/  LDG.E.64 R20, desc[UR6][R6.64+-0x28] ;  /* 0xffffd80606147981 */ /* 0x000f28000c1e1b00 */
[----:B------:R-:W5:Y:S01]  /*02c0*/  LDG.E.64 R24, desc[UR6][R6.64+0x38] ;  /* 0x0000380606187981 */ /* 0x000f62000c1e1b00 */
[----:B--2---:R-:W-:-:S03]  /*02d0*/  DFMA R22, R16, R12, R22 ;  /* 0x0000000c1016722b */ /* 0x004fc60000000016 */
[----:B------:R-:W2:Y:S04]  /*02e0*/  LDG.E.64 R16, desc[UR6][R6.64+-0x30] ;  /* 0xffffd00606107981 */ /* 0x000ea8000c1e1b00 */
[----:B------:R-:W2:Y:S01]  /*02f0*/  LDG.E.64 R12, desc[UR6][R10.64+-0x30] ;  /* 0xffffd0060a0c7981 */ /* 0x000ea2000c1e1b00 */
[----:B---3--:R-:W-:-:S03]  /*0300*/  DFMA R18, R14, R18, R22 ;  /* 0x000000120e12722b */ /* 0x008fc60000000016 */
[----:B------:R-:W4:Y:S04]  /*0310*/  LDG.E.64 R14, desc[UR6][R10.64+-0x28] ;  /* 0xffffd8060a0e7981 */ /* 0x000f28000c1e1b00 */
[----:B------:R-:W5:Y:S01]  /*0320*/  LDG.E.64 R22, desc[UR6][R10.64+0x38] ;  /* 0x000038060a167981 */ /* 0x000f62000c1e1b00 */
[----:B--2---:R-:W-:-:S03]  /*0330*/  DFMA R16, R12, R16, R18 ;  /* 0x000000100c10722b */ /* 0x004fc60000000012 */
[----:B------:R-:W2:Y:S04]  /*0340*/  LDG.E.64 R18, desc[UR6][R6.64+-0x20] ;  /* 0xffffe00606127981 */ /* 0x000ea8000c1e1b00 */
[----:B------:R-:W2:Y:S01]  /*0350*/  LDG.E.64 R12, desc[UR6][R10.64+-0x20] ;  /* 0xffffe0060a0c7981 */ /* 0x000ea2000c1e1b00 */
[----:B----4-:R-:W-:-:S03]  /*0360*/  DFMA R20, R14, R20, R16 ;  /* 0x000000140e14722b */ /* 0x010fc60000000010 */
[----:B------:R-:W3:Y:S04]  /*0370*/  LDG.E.64 R16, desc[UR6][R6.64+-0x18] ;  /* 0xffffe80606107981 */ /* 0x000ee8000c1e1b00 */
[----:B------:R-:W3:Y:S01]  /*0380*/  LDG.E.64 R14, desc[UR6][R10.64+-0x18] ;  /* 0xffffe8060a0e7981 */ /* 0x000ee2000c1e1b00 */
[----:B--2---:R-:W-:-:S03]  /*0390*/  DFMA R18, R12, R18, R20 ;  /* 0x000000120c12722b */ /* 0x004fc60000000014 */
[----:B------:R-:W2:Y:S04]  /*03a0*/  LDG.E.64 R20, desc[UR6][R6.64+-0x10] ;  /* 0xfffff00606147981 */ /* 0x000ea8000c1e1b00 */
[----:B------:R-:W2:Y:S01]  /*03b0*/  LDG.E.64 R12, desc[UR6][R10.64+-0x10] ;  /* 0xfffff0060a0c7981 */ /* 0x000ea2000c1e1b00 */
[----:B---3--:R-:W-:-:S03]  /*03c0*/  DFMA R16, R14, R16, R18 ;  /* 0x000000100e10722b */ /* 0x008fc60000000012 */
        /* <DEDUP_REMOVED lines=20> */
[----:B------:R-:W-:Y:S01]  /*0510*/  VIADD R26, R26, 0x10 ;  /* 0x000000101a1a7836 */ /* 0x000fe20000000000 */
[----:B--2---:R-:W-:Y:S02]  /*0520*/  DFMA R20, R12, R20, R14 ;  /* 0x000000140c14722b */ /* 0x004fe4000000000e */
[----:B------:R-:W2:Y:S04]  /*0530*/  LDG.E.64 R14, desc[UR6][R6.64+0x30] ;  /* 0x00003006060e7981 */ /* 0x000ea8000c1e1b00 */
[----:B------:R-:W2:Y:S02]  /*0540*/  LDG.E.64 R12, desc[UR6][R10.64+0x30] ;  /* 0x000030060a0c7981 */ /* 0x000ea4000c1e1b00 */
[----:B---3--:R-:W-:Y:S01]  /*0550*/  DFMA R16, R16, R18, R20 ;  /* 0x000000121010722b */ /* 0x008fe20000000014 */
[----:B------:R-:W-:Y:S01]  /*0560*/  ISETP.NE.AND P1, PT, R26, RZ, PT ;  /* 0x000000ff1a00720c */ /* 0x000fe20003f25270 */
[----:B------:R-:W-:-:S06]  /*0570*/  VIADD R5, R5, 0x10 ;  /* 0x0000001005057836 */ /* 0x000fcc0000000000 */
[----:B--2---:R-:W-:Y:S01]  /*0580*/  DFMA R12, R12, R14, R16 ;  /* 0x0000000e0c0c722b */ /* 0x004fe20000000010 */
[----:B------:R-:W-:-:S07]  /*0590*/  IADD3 R14, P2, PT, R6, 0x80, RZ ;  /* 0x00000080060e7810 */ /* 0x000fce0007f5e0ff */
[----:B-----5:R-:W-:Y:S01]  /*05a0*/  DFMA R22, R22, R24, R12 ;  /* 0x000000181616722b */ /* 0x020fe2000000000c */
[----:B------:R-:W-:Y:S01]  /*05b0*/  IMAD.X R15, RZ, RZ, R7, P2 ;  /* 0x000000ffff0f7224 */ /* 0x000fe200010e0607 */
[----:B------:R-:W-:Y:S09]  /*05c0*/  @P1 BRA `(.L_x_4) ;  /* 0xfffffffc001c1947 */ /* 0x000ff2000383ffff */
.L_x_3:
[----:B0-----:R-:W-:Y:S05]  /*05d0*/  BSYNC.RECONVERGENT B1 ;  /* 0x0000000000017941 */ /* 0x001fea0003800200 */
.L_x_2:
[----:B------:R-:W-:Y:S05]  /*05e0*/  @!P0 BRA `(.L_x_1) ;  /* 0x0000000400408947 */ /* 0x000fea0003800000 */
[----:B------:R-:W-:Y:S01]  /*05f0*/  ISETP.GE.U32.AND P0, PT, R2, 0x8, PT ;  /* 0x000000080200780c */ /* 0x000fe20003f06070 */
[----:B------:R-:W-:Y:S01]  /*0600*/  BSSY.RECONVERGENT B1, `(.L_x_5) ;  /* 0x0000022000017945 */ /* 0x000fe20003800200 */
[----:B------:R-:W-:-:S04]  /*0610*/  LOP3.LUT R5, R27, 0x7, RZ, 0xc0, !PT ;  /* 0x000000071b057812 */ /* 0x000fc800078ec0ff */
[----:B------:R-:W-:-:S07]  /*0620*/  ISETP.NE.AND P1, PT, R5, RZ, PT ;  /* 0x000000ff0500720c */ /* 0x000fce0003f25270 */
[----:B------:R-:W-:Y:S06]  /*0630*/  @!P0 BRA `(.L_x_6) ;  /* 0x0000000000788947 */ /* 0x000fec0003800000 */
[----:B------:R-:W0:Y:S01]  /*0640*/  LDC.64 R8, c[0x0][0x380] ;  /* 0x0000e000ff087b82 */ /* 0x000e220000000a00 */
[----:B------:R-:W-:-:S07]  /*0650*/  IMAD.IADD R11, R3, 0x1, R4 ;  /* 0x00000001030b7824 */ /* 0x000fce00078e0204 */
[----:B------:R-:W1:Y:S01]  /*0660*/  LDC.64 R6, c[0x0][0x390] ;  /* 0x0000e400ff067b82 */ /* 0x000e620000000a00 */
[----:B0-----:R-:W-:-:S05]  /*0670*/  IMAD.WIDE R8, R11, 0x8, R8 ;  /* 0x000000080b087825 */ /* 0x001fca00078e0208 */
[----:B------:R-:W2:Y:S01]  /*0680*/  LDG.E.64 R18, desc[UR6][R8.64] ;  /* 0x0000000608127981 */ /* 0x000ea2000c1e1b00 */
[----:B-1----:R-:W-:-:S03]  /*0690*/  IMAD.WIDE.U32 R6, R4, 0x8, R6 ;  /* 0x0000000804067825 */ /* 0x002fc600078e0006 */
[----:B------:R-:W3:Y:S04]  /*06a0*/  LDG.E.64 R10, desc[UR6][R8.64+0x8] ;  /* 0x00000806080a7981 */ /* 0x000ee8000c1e1b00 */
[----:B------:R-:W2:Y:S04]  /*06b0*/  LDG.E.64 R20, desc[UR6][R6.64] ;  /* 0x0000000606147981 */ /* 0x000ea8000c1e1b00 */
[----:B------:R-:W3:Y:S04]  /*06c0*/  LDG.E.64 R12, desc[UR6][R6.64+0x8] ;  /* 0x00000806060c7981 */ /* 0x000ee8000c1e1b00 */
[----:B------:R-:W4:Y:S04]  /*06d0*/  LDG.E.64 R14, desc[UR6][R8.64+0x10] ;  /* 0x00001006080e7981 */ /* 0x000f28000c1e1b00 */
[----:B------:R-:W4:Y:S04]  /*06e0*/  LDG.E.64 R16, desc[UR6][R6.64+0x10] ;  /* 0x0000100606107981 */ /* 0x000f28000c1e1b00 */
[----:B------:R-:W5:Y:S04]  /*06f0*/  LDG.E.64 R24, desc[UR6][R8.64+0x38] ;  /* 0x0000380608187981 */ /* 0x000f68000c1e1b00 */
[----:B------:R-:W5:Y:S01]  /*0700*/  LDG.E.64 R28, desc[UR6][R6.64+0x38] ;  /* 0x00003806061c7981 */ /* 0x000f62000c1e1b00 */
[----:B--2---:R-:W-:-:S03]  /*0710*/  DFMA R22, R18, R20, R22 ;  /* 0x000000141216722b */ /* 0x004fc60000000016 */
[----:B------:R-:W2:Y:S04]  /*0720*/  LDG.E.64 R18, desc[UR6][R8.64+0x18] ;  /* 0x0000180608127981 */ /* 0x000ea8000c1e1b00 */
[----:B------:R-:W2:Y:S01]  /*0730*/  LDG.E.64 R20, desc[UR6][R6.64+0x18] ;  /* 0x0000180606147981 */ /* 0x000ea2000c1e1b00 */
[----:B---3--:R-:W-:-:S03]  /*0740*/  DFMA R22, R10, R12, R22 ;  /* 0x0000000c0a16722b */ /* 0x008fc60000000016 */
[----:B------:R-:W3:Y:S04]  /*0750*/  LDG.E.64 R10, desc[UR6][R8.64+0x20] ;  /* 0x00002006080a7981 */ /* 0x000ee8000c1e1b00 */
[----:B------:R-:W3:Y:S01]  /*0760*/  LDG.E.64 R12, desc[UR6][R6.64+0x20] ;  /* 0x00002006060c7981 */ /* 0x000ee2000c1e1b00 */
[----:B----4-:R-:W-:-:S03]  /*0770*/  DFMA R22, R14, R16, R22 ;  /* 0x000000100e16722b */ /* 0x010fc60000000016 */
[----:B------:R-:W4:Y:S04]  /*0780*/  LDG.E.64 R14, desc[UR6][R8.64+0x28] ;  /* 0x00002806080e7981 */ /* 0x000f28000c1e1b00 */
[----:B------:R-:W4:Y:S01]  /*0790*/  LDG.E.64 R16, desc[UR6][R6.64+0x28] ;  /* 0x0000280606107981 */ /* 0x000f22000c1e1b00 */
[----:B--2---:R-:W-:-:S03]  /*07a0*/  DFMA R18, R18, R20, R22 ;  /* 0x000000141212722b */ /* 0x004fc60000000016 */
[----:B------:R-:W2:Y:S04]  /*07b0*/  LDG.E.64 R20, desc[UR6][R8.64+0x30] ;  /* 0x0000300608147981 */ /* 0x000ea8000c1e1b00 */
[----:B------:R-:W2:Y:S01]  /*07c0*/  LDG.E.64 R22, desc[UR6][R6.64+0x30] ;  /* 0x0000300606167981 */ /* 0x000ea2000c1e1b00 */
[----:B---3--:R-:W-:-:S08]  /*07d0*/  DFMA R10, R10, R12, R18 ;  /* 0x0000000c0a0a722b */ /* 0x008fd00000000012 */
[----:B----4-:R-:W-:Y:S01]  /*07e0*/  DFMA R10, R14, R16, R10 ;  /* 0x000000100e0a722b */ /* 0x010fe2000000000a */
[----:B------:R-:W-:-:S07]  /*07f0*/  VIADD R4, R4, 0x8 ;  /* 0x0000000804047836 */ /* 0x000fce0000000000 */
[----:B--2---:R-:W-:-:S08]  /*0800*/  DFMA R22, R20, R22, R10 ;  /* 0x000000161416722b */ /* 0x004fd0000000000a */
[----:B-----5:R-:W-:-:S11]  /*0810*/  DFMA R22, R24, R28, R22 ;  /* 0x0000001c1816722b */ /* 0x020fd60000000016 */
.L_x_6:
[----:B------:R-:W-:Y:S05]  /*0820*/  BSYNC.RECONVERGENT B1 ;  /* 0x0000000000017941 */ /* 0x000fea0003800200 */
.L_x_5:
        /* <DEDUP_REMOVED lines=19> */
[----:B------:R-:W-:Y:S01]  /*0960*/  IADD3 R4, PT, PT, R4, 0x4, RZ ;  /* 0x0000000404047810 */ /* 0x000fe20007ffe0ff */
[----:B--2---:R-:W-:-:S08]  /*0970*/  DFMA R8, R8, R10, R22 ;  /* 0x0000000a0808722b */ /* 0x004fd00000000016 */
[----:B---3--:R-:W-:-:S08]  /*0980*/  DFMA R8, R12, R14, R8 ;  /* 0x0000000e0c08722b */ /* 0x008fd00000000008 */
[----:B----4-:R-:W-:-:S08]  /*0990*/  DFMA R8, R16, R18, R8 ;  /* 0x000000121008722b */ /* 0x010fd00000000008 */
[----:B-----5:R-:W-:-:S11]  /*09a0*/  DFMA R22, R20, R28, R8 ;  /* 0x0000001c1416722b */ /* 0x020fd60000000008 */
.L_x_8:
[----:B------:R-:W-:Y:S05]  /*09b0*/  BSYNC.RECONVERGENT B1 ;  /* 0x0000000000017941 */ /* 0x000fea0003800200 */
.L_x_7:
[----:B------:R-:W-:Y:S05]  /*09c0*/  @!P1 BRA `(.L_x_1) ;  /* 0x0000000000489947 */ /* 0x000fea0003800000 */
[----:B------:R-:W0:Y:S01]  /*09d0*/  LDC.64 R8, c[0x0][0x390] ;  /* 0x0000e400ff087b82 */ /* 0x000e220000000a00 */
[----:B------:R-:W-:-:S07]  /*09e0*/  IMAD.IADD R11, R3, 0x1, R4 ;  /* 0x00000001030b7824 */ /* 0x000fce00078e0204 */
[----:B------:R-:W1:Y:S01]  /*09f0*/  LDC.64 R6, c[0x0][0x380] ;  /* 0x0000e000ff067b82 */ /* 0x000e620000000a00 */
[----:B0-----:R-:W-:-:S04]  /*0a00*/  IMAD.WIDE.U32 R8, R4, 0x8, R8 ;  /* 0x0000000804087825 */ /* 0x001fc800078e0008 */
[----:B------:R-:W-:Y:S02]  /*0a10*/  IMAD.MOV.U32 R10, RZ, RZ, R8 ;  /* 0x000000ffff0a7224 */ /* 0x000fe400078e0008 */
[----:B------:R-:W-:-:S07]  /*0a20*/  IMAD.MOV R8, RZ, RZ, -R2 ;  /* 0x000000ffff087224 */ /* 0x000fce00078e0a02 */
.L_x_9:
[----:B-1----:R-:W-:-:S04]  /*0a30*/  IMAD.WIDE R2, R11, 0x8, R6 ;  /* 0x000000080b027825 */ /* 0x002fc800078e0206 */
[----:B------:R-:W-:Y:S02]  /*0a40*/  IMAD.MOV.U32 R4, RZ, RZ, R10 ;  /* 0x000000ffff047224 */ /* 0x000fe400078e000a */
[----:B------:R-:W-:Y:S01]  /*0a50*/  IMAD.MOV.U32 R5, RZ, RZ, R9 ;  /* 0x000000ffff057224 */ /* 0x000fe200078e0009 */
[----:B------:R-:W2:Y:S05]  /*0a60*/  LDG.E.64 R2, desc[UR6][R2.64] ;  /* 0x0000000602027981 */ /* 0x000eaa000c1e1b00 */
[----:B------:R-:W2:Y:S01]  /*0a70*/  LDG.E.64 R4, desc[UR6][R4.64] ;  /* 0x0000000604047981 */ /* 0x000ea2000c1e1b00 */
[----:B------:R-:W-:Y:S01]  /*0a80*/  VIADD R8, R8, 0x1 ;  /* 0x0000000108087836 */ /* 0x000fe20000000000 */
[----:B------:R-:W-:Y:S01]  /*0a90*/  IADD3 R10, P1, PT, R10, 0x8, RZ ;  /* 0x000000080a0a7810 */ /* 0x000fe20007f3e0ff */
[----:B------:R-:W-:-:S03]  /*0aa0*/  VIADD R11, R11, 0x1 ;  /* 0x000000010b0b7836 */ /* 0x000fc60000000000 */
[----:B------:R-:W-:Y:S02]  /*0ab0*/  ISETP.NE.AND P0, PT, R8, RZ, PT ;  /* 0x000000ff0800720c */ /* 0x000fe40003f05270 */
[----:B------:R-:W-:Y:S01]  /*0ac0*/  IADD3.X R9, PT, PT, RZ, R9, RZ, P1, !PT ;  /* 0x00000009ff097210 */ /* 0x000fe20000ffe4ff */
[----:B--2---:R-:W-:-:S10]  /*0ad0*/  DFMA R22, R2, R4, R22 ;  /* 0x000000040216722b */ /* 0x004fd40000000016 */
[----:B------:R-:W-:Y:S05]  /*0ae0*/  @P0 BRA `(.L_x_9) ;  /* 0xfffffffc00d00947 */ /* 0x000fea000383ffff */
.L_x_1:
[----:B0-----:R-:W-:Y:S05]  /*0af0*/  BSYNC.RECONVERGENT B0 ;  /* 0x0000000000007941 */ /* 0x001fea0003800200 */
.L_x_0:
[----:B------:R-:W-:Y:S01]  /*0b00*/  ISETP.GE.AND P0, PT, R27, UR8, PT ;  /* 0x000000081b007c0c */ /* 0x000fe2000bf06270 */
[----:B------:R-:W-:-:S12]  /*0b10*/  BSSY.RECONVERGENT B0, `(.L_x_10) ;  /* 0x00000af000007945 */ /* 0x000fd80003800200 */
[----:B------:R-:W-:Y:S05]  /*0b20*/  @P0 BRA `(.L_x_11) ;  /* 0x0000000800b40947 */ /* 0x000fea0003800000 */
[----:B------:R-:W-:Y:S01]  /*0b30*/  ISETP.NE.AND P0, PT, R27, R0, PT ;  /* 0x000000001b00720c */ /* 0x000fe20003f05270 */
[----:B------:R-:W-:-:S12]  /*0b40*/  BSSY.RECONVERGENT B1, `(.L_x_12) ;  /* 0x000000a000017945 */ /* 0x000fd80003800200 */
[----:B------:R-:W-:Y:S05]  /*0b50*/  @!P0 BRA `(.L_x_13) ;  /* 0x0000000000208947 */ /* 0x000fea0003800000 */
[----:B------:R-:W0:Y:S01]  /*0b60*/  LDC.64 R2, c[0x0][0x380] ;  /* 0x0000e000ff027b82 */ /* 0x000e220000000a00 */
[----:B------:R-:W-:-:S07]  /*0b70*/  IMAD R7, R0, UR8, R27 ;  /* 0x0000000800077c24 */ /* 0x000fce000f8e021b */
[----:B------:R-:W1:Y:S01]  /*0b80*/  LDC.64 R4, c[0x0][0x390] ;  /* 0x0000e400ff047b82 */ /* 0x000e620000000a00 */
[----:B0-----:R-:W-:-:S06]  /*0b90*/  IMAD.WIDE R2, R7, 0x8, R2 ;  /* 0x0000000807027825 */ /* 0x001fcc00078e0202 */
[----:B------:R-:W2:Y:S01]  /*0ba0*/  LDG.E.64 R2, desc[UR6][R2.64] ;  /* 0x0000000602027981 */ /* 0x000ea2000c1e1b00 */
[----:B-1----:R-:W-:-:S06]  /*0bb0*/  IMAD.WIDE.U32 R4, R27, 0x8, R4 ;  /* 0x000000081b047825 */ /* 0x002fcc00078e0004 */
[----:B------:R-:W2:Y:S02]  /*0bc0*/  LDG.E.64 R4, desc[UR6][R4.64] ;  /* 0x0000000604047981 */ /* 0x000ea4000c1e1b00 */
[----:B--2---:R-:W-:-:S11]  /*0bd0*/  DFMA R22, R2, R4, R22 ;  /* 0x000000040216722b */ /* 0x004fd60000000016 */
.L_x_13:
[----:B------:R-:W-:Y:S05]  /*0be0*/  BSYNC.RECONVERGENT B1 ;  /* 0x0000000000017941 */ /* 0x000fea0003800200 */
.L_x_12:
[----:B------:R-:W-:-:S05]  /*0bf0*/  VIADD R27, R27, 0x1 ;  /* 0x000000011b1b7836 */ /* 0x000fca0000000000 */
[----:B------:R-:W-:-:S13]  /*0c00*/  ISETP.GE.AND P0, PT, R27, UR8, PT ;  /* 0x000000081b007c0c */ /* 0x000fda000bf06270 */
[----:B------:R-:W-:Y:S05]  /*0c10*/  @P0 BRA `(.L_x_11) ;  /* 0x0000000800780947 */ /* 0x000fea0003800000 */
[C---:B------:R-:W-:Y:S01]  /*0c20*/  VIADD R2, R27.reuse, -UR8 ;  /* 0x800000081b027c36 */ /* 0x040fe20008000000 */
[----:B------:R-:W-:Y:S01]  /*0c30*/  IADD3 R3, PT, PT, -R27, UR8, RZ ;  /* 0x000000081b037c10 */ /* 0x000fe2000fffe1ff */
[----:B------:R-:W-:Y:S03]  /*0c40*/  BSSY.RECONVERGENT B1, `(.L_x_14) ;  /* 0x0000049000017945 */ /* 0x000fe60003800200 */
[----:B------:R-:W-:Y:S02]  /*0c50*/  ISETP.GT.U32.AND P1, PT, R2, -0x10, PT ;  /* 0xfffffff00200780c */ /* 0x000fe40003f24070 */
[----:B------:R-:W-:-:S04]  /*0c60*/  LOP3.LUT R4, R3, 0xf, RZ, 0xc0, !PT ;  /* 0x0000000f03047812 */ /* 0x000fc800078ec0ff */
[----:B------:R-:W-:-:S07]  /*0c70*/  ISETP.NE.AND P0, PT, R4, RZ, PT ;  /* 0x000000ff0400720c */ /* 0x000fce0003f05270 */
[----:B------:R-:W-:Y:S06]  /*0c80*/  @P1 BRA `(.L_x_15) ;  /* 0x0000000400101947 */ /* 0x000fec0003800000 */
[----:B------:R-:W0:Y:S01]  /*0c90*/  LDC.64 R6, c[0x0][0x390] ;  /* 0x0000e400ff067b82 */ /* 0x000e220000000a00 */
[----:B------:R-:W-:Y:S01]  /*0ca0*/  LOP3.LUT R5, R3, 0xfffffff0, RZ, 0xc0, !PT ;  /* 0xfffffff003057812 */ /* 0x000fe200078ec0ff */
[----:B------:R-:W-:-:S04]  /*0cb0*/  IMAD R2, R0, UR8, R27 ;  /* 0x0000000800027c24 */ /* 0x000fc8000f8e021b */
[----:B------:R-:W-:Y:S02]  /*0cc0*/  IMAD.MOV R5, RZ, RZ, -R5 ;  /* 0x000000ffff057224 */ /* 0x000fe400078e0a05 */
[----:B------:R-:W1:Y:S01]  /*0cd0*/  LDC.64 R10, c[0x0][0x380] ;  /* 0x0000e000ff0a7b82 */ /* 0x000e620000000a00 */
[----:B0-----:R-:W-:-:S03]  /*0ce0*/  IMAD.WIDE.U32 R8, R27, 0x8, R6 ;  /* 0x000000081b087825 */ /* 0x001fc600078e0006 */
[----:B------:R-:W-:Y:S02]  /*0cf0*/  IADD3 R14, P1, PT, R8, 0x40, RZ ;  /* 0x00000040080e7810 */ /* 0x000fe40007f3e0ff */
[----:B-1----:R-:W-:-:S03]  /*0d00*/  IADD3 R6, P2, PT, R10, 0x40, RZ ;  /* 0x000000400a067810 */ /* 0x002fc60007f5e0ff */
[----:B------:R-:W-:Y:S02]  /*0d10*/  IMAD.X R15, RZ, RZ, R9, P1 ;  /* 0x000000ffff0f7224 */ /* 0x000fe400008e0609 */
[----:B------:R-:W-:-:S08]  /*0d20*/  IMAD.X R7, RZ, RZ, R11, P2 ;  /* 0x000000ffff077224 */ /* 0x000fd000010e060b */
.L_x_16:
[----:B------:R-:W-:Y:S01]  /*0d30*/  IMAD.WIDE R8, R2, 0x8, R6 ;  /* 0x0000000802087825 */ /* 0x000fe200078e0206 */
[----:B------:R-:W-:-:S03]  /*0d40*/  MOV R11, R15 ;  /* 0x0000000f000b7202 */ /* 0x000fc60000000f00 */
[----:B------:R-:W-:Y:S01]  /*0d50*/  IMAD.MOV.U32 R10, RZ, RZ, R14 ;  /* 0x000000ffff0a7224 */ /* 0x000fe200078e000e */
[----:B------:R-:W2:Y:S04]  /*0d60*/  LDG.E.64 R12, desc[UR6][R8.64+-0x40] ;  /* 0xffffc006080c7981 */ /* 0x000ea8000c1e1b00 */
[----:B------:R-:W2:Y:S04]  /*0d70*/  LDG.E.64 R20, desc[UR6][R10.64+-0x40] ;  /* 0xffffc0060a147981 */ /* 0x000ea8000c1e1b00 */
[----:B------:R-:W3:Y:S04]  /*0d80*/  LDG.E.64 R18, desc[UR6][R10.64+-0x38] ;  /* 0xffffc8060a127981 */ /* 0x000ee8000c1e1b00 */
[----:B------:R-:W3:Y:S04]  /*0d90*/  LDG.E.64 R16, desc[UR6][R8.64+-0x38] ;  /* 0xffffc80608107981 */ /* 0x000ee8000c1e1b00 */
[----:B------:R-:W4:Y:S04]  /*0da0*/  LDG.E.64 R24, desc[UR6][R10.64+-0x30] ;  /* 0xffffd0060a187981 */ /* 0x000f28000c1e1b00 */
[----:B------:R-:W4:Y:S01]  /*0db0*/  LDG.E.64 R14, desc[UR6][R8.64+-0x30] ;  /* 0xffffd006080e7981 */ /* 0x000f22000c1e1b00 */
        /* <DEDUP_REMOVED lines=36> */
[----:B------:R-:W-:Y:S01]  /*1000*/  VIADD R5, R5, 0x10 ;  /* 0x0000001005057836 */ /* 0x000fe20000000000 */
[----:B--2---:R-:W-:Y:S02]  /*1010*/  DFMA R14, R14, R12, R20 ;  /* 0x0000000c0e0e722b */ /* 0x004fe40000000014 */
[----:B------:R-:W2:Y:S04]  /*1020*/  LDG.E.64 R12, desc[UR6][R10.64+0x38] ;  /* 0x000038060a0c7981 */ /* 0x000ea8000c1e1b00 */
[----:B------:R-:W2:Y:S02]  /*1030*/  LDG.E.64 R20, desc[UR6][R8.64+0x38] ;  /* 0x0000380608147981 */ /* 0x000ea4000c1e1b00 */
[----:B---3--:R-:W-:Y:S01]  /*1040*/  DFMA R14, R18, R16, R14 ;  /* 0x00000010120e722b */ /* 0x008fe2000000000e */
[----:B------:R-:W-:-:S07]  /*1050*/  ISETP.NE.AND P1, PT, R5, RZ, PT ;  /* 0x000000ff0500720c */ /* 0x000fce0003f25270 */
[----:B----4-:R-:W-:Y:S01]  /*1060*/  DFMA R22, R24, R22, R14 ;  /* 0x000000161816722b */ /* 0x010fe2000000000e */
[----:B------:R-:W-:Y:S01]  /*1070*/  IADD3 R14, P2, PT, R10, 0x80, RZ ;  /* 0x000000800a0e7810 */ /* 0x000fe20007f5e0ff */
[----:B------:R-:W-:Y:S02]  /*1080*/  VIADD R27, R27, 0x10 ;  /* 0x000000101b1b7836 */ /* 0x000fe40000000000 */
[----:B------:R-:W-:Y:S02]  /*1090*/  VIADD R2, R2, 0x10 ;  /* 0x0000001002027836 */ /* 0x000fe40000000000 */
[----:B------:R-:W-:Y:S02]  /*10a0*/  IMAD.X R15, RZ, RZ, R11, P2 ;  /* 0x000000ffff0f7224 */ /* 0x000fe400010e060b */
[----:B--2---:R-:W-:Y:S01]  /*10b0*/  DFMA R22, R20, R12, R22 ;  /* 0x0000000c1416722b */ /* 0x004fe20000000016 */
[----:B------:R-:W-:Y:S10]  /*10c0*/  @P1 BRA `(.L_x_16) ;  /* 0xfffffffc00181947 */ /* 0x000ff4000383ffff */
.L_x_15:
[----:B------:R-:W-:Y:S05]  /*10d0*/  BSYNC.RECONVERGENT B1 ;  /* 0x0000000000017941 */ /* 0x000fea0003800200 */
.L_x_14:
[----:B------:R-:W-:Y:S05]  /*10e0*/  @!P0 BRA `(.L_x_11) ;  /* 0x0000000400448947 */ /* 0x000fea0003800000 */
[----:B------:R-:W-:Y:S01]  /*10f0*/  ISETP.GE.U32.AND P0, PT, R4, 0x8, PT ;  /* 0x000000080400780c */ /* 0x000fe20003f06070 */
[----:B------:R-:W-:Y:S01]  /*1100*/  BSSY.RECONVERGENT B1, `(.L_x_17) ;  /* 0x0000022000017945 */ /* 0x000fe20003800200 */
[----:B------:R-:W-:-:S04]  /*1110*/  LOP3.LUT R2, R3, 0x7, RZ, 0xc0, !PT ;  /* 0x0000000703027812 */ /* 0x000fc800078ec0ff */
[----:B------:R-:W-:-:S07]  /*1120*/  ISETP.NE.AND P1, PT, R2, RZ, PT ;  /* 0x000000ff0200720c */ /* 0x000fce0003f25270 */
[----:B------:R-:W-:Y:S06]  /*1130*/  @!P0 BRA `(.L_x_18) ;  /* 0x0000000000788947 */ /* 0x000fec0003800000 */
[----:B------:R-:W0:Y:S01]  /*1140*/  LDC.64 R10, c[0x0][0x380] ;  /* 0x0000e000ff0a7b82 */ /* 0x000e220000000a00 */
[----:B------:R-:W-:-:S07]  /*1150*/  IMAD R7, R0, UR8, R27 ;  /* 0x0000000800077c24 */ /* 0x000fce000f8e021b */
        /* <DEDUP_REMOVED lines=20> */
[----:B------:R-:W4:Y:S04]  /*12a0*/  LDG.E.64 R24, desc[UR6][R4.64+0x30] ;  /* 0x0000300604187981 */ /* 0x000f28000c1e1b00 */
[----:B------:R-:W4:Y:S01]  /*12b0*/  LDG.E.64 R4, desc[UR6][R4.64+0x38] ;  /* 0x0000380604047981 */ /* 0x000f22000c1e1b00 */
[----:B-----5:R-:W-:Y:S01]  /*12c0*/  DFMA R6, R6, R8, R20 ;  /* 0x000000080606722b */ /* 0x020fe20000000014 */
[----:B------:R-:W-:-:S07]  /*12d0*/  VIADD R27, R27, 0x8 ;  /* 0x000000081b1b7836 */ /* 0x000fce0000000000 */
[----:B--2---:R-:W-:-:S08]  /*12e0*/  DFMA R6, R12, R14, R6 ;  /* 0x0000000e0c06722b */ /* 0x004fd00000000006 */
[----:B---3--:R-:W-:-:S08]  /*12f0*/  DFMA R6, R16, R18, R6 ;  /* 0x000000121006722b */ /* 0x008fd00000000006 */
[----:B----4-:R-:W-:-:S08]  /*1300*/  DFMA R22, R22, R24, R6 ;  /* 0x000000181616722b */ /* 0x010fd00000000006 */
[----:B------:R-:W-:-:S11]  /*1310*/  DFMA R22, R28, R4, R22 ;  /* 0x000000041c16722b */ /* 0x000fd60000000016 */
.L_x_18:
[----:B------:R-:W-:Y:S05]  /*1320*/  BSYNC.RECONVERGENT B1 ;  /* 0x0000000000017941 */ /* 0x000fea0003800200 */
.L_x_17:
        /* <DEDUP_REMOVED lines=19> */
[----:B------:R-:W-:Y:S01]  /*1460*/  VIADD R27, R27, 0x4 ;  /* 0x000000041b1b7836 */ /* 0x000fe20000000000 */
[----:B--2---:R-:W-:-:S08]  /*1470*/  DFMA R18, R18, R24, R22 ;  /* 0x000000181212722b */ /* 0x004fd00000000016 */
[----:B---3--:R-:W-:-:S08]  /*1480*/  DFMA R8, R8, R10, R18 ;  /* 0x0000000a0808722b */ /* 0x008fd00000000012 */
[----:B----4-:R-:W-:-:S08]  /*1490*/  DFMA R4, R4, R6, R8 ;  /* 0x000000060404722b */ /* 0x010fd00000000008 */
[----:B-----5:R-:W-:-:S11]  /*14a0*/  DFMA R22, R12, R14, R4 ;  /* 0x0000000e0c16722b */ /* 0x020fd60000000004 */
.L_x_20:
[----:B------:R-:W-:Y:S05]  /*14b0*/  BSYNC.RECONVERGENT B1 ;  /* 0x0000000000017941 */ /* 0x000fea0003800200 */
.L_x_19:
[----:B------:R-:W-:Y:S05]  /*14c0*/  @!P1 BRA `(.L_x_11) ;  /* 0x00000000004c9947 */ /* 0x000fea0003800000 */
[----:B------:R-:W0:Y:S01]  /*14d0*/  LDC.64 R6, c[0x0][0x390] ;  /* 0x0000e400ff067b82 */ /* 0x000e220000000a00 */
[----:B------:R-:W-:-:S07]  /*14e0*/  IMAD.MOV R8, RZ, RZ, -R3 ;  /* 0x000000ffff087224 */ /* 0x000fce00078e0a03 */
[----:B------:R-:W1:Y:S01]  /*14f0*/  LDC.64 R4, c[0x0][0x380] ;  /* 0x0000e000ff047b82 */ /* 0x000e620000000a00 */
[----:B0-----:R-:W-:-:S04]  /*1500*/  IMAD.WIDE.U32 R6, R27, 0x8, R6 ;  /* 0x000000081b067825 */ /* 0x001fc800078e0006 */
[----:B------:R-:W-:Y:S01]  /*1510*/  IMAD.MOV.U32 R10, RZ, RZ, R7 ;  /* 0x000000ffff0a7224 */ /* 0x000fe200078e0007 */
[----:B------:R-:W-:Y:S01]  /*1520*/  MOV R9, R6 ;  /* 0x0000000600097202 */ /* 0x000fe20000000f00 */
[----:B------:R-:W-:-:S07]  /*1530*/  IMAD R27, R0, UR8, R27 ;  /* 0x00000008001b7c24 */ /* 0x000fce000f8e021b */
.L_x_21:
        /* <DEDUP_REMOVED lines=12> */
.L_x_11:
[----:B------:R-:W-:Y:S05]  /*1600*/  BSYNC.RECONVERGENT B0 ;  /* 0x0000000000007941 */ /* 0x000fea0003800200 */
.L_x_10:
[----:B------:R-:W0:Y:S01]  /*1610*/  LDC.64 R4, c[0x0][0x380] ;  /* 0x0000e000ff047b82 */ /* 0x000e220000000a00 */
[----:B------:R-:W-:-:S04]  /*1620*/  IMAD R3, R0, UR8, R0 ;  /* 0x0000000800037c24 */ /* 0x000fc8000f8e0200 */
[----:B0-----:R-:W-:-:S03]  /*1630*/  IMAD.WIDE R4, R3, 0x8, R4 ;  /* 0x0000000803047825 */ /* 0x001fc600078e0204 */
[----:B------:R-:W0:Y:S03]  /*1640*/  LDC.64 R2, c[0x0][0x388] ;  /* 0x0000e200ff027b82 */ /* 0x000e260000000a00 */
[----:B------:R-:W2:Y:S01]  /*1650*/  LDG.E.64 R4, desc[UR6][R4.64] ;  /* 0x0000000604047981 */ /* 0x000ea2000c1e1b00 */
[----:B0-----:R-:W-:-:S06]  /*1660*/  IMAD.WIDE R2, R0, 0x8, R2 ;  /* 0x0000000800027825 */ /* 0x001fcc00078e0202 */
[----:B------:R-:W3:Y:S01]  /*1670*/  LDG.E.64 R2, desc[UR6][R2.64] ;  /* 0x0000000602027981 */ /* 0x000ee2000c1e1b00 */
[----:B------:R-:W-:Y:S01]  /*1680*/  IMAD.MOV.U32 R6, RZ, RZ, 0x1 ;  /* 0x00000001ff067424 */ /* 0x000fe200078e00ff */
[----:B------:R-:W-:Y:S01]  /*1690*/  BSSY.RECONVERGENT B0, `(.L_x_22) ;  /* 0x0000011000007945 */ /* 0x000fe20003800200 */
[----:B--2---:R-:W0:Y:S04]  /*16a0*/  MUFU.RCP64H R7, R5 ;  /* 0x0000000500077308 */ /* 0x004e280000001800 */
[----:B0-----:R-:W-:-:S08]  /*16b0*/  DFMA R8, -R4, R6, 1 ;  /* 0x3ff000000408742b */ /* 0x001fd00000000106 */
[----:B------:R-:W-:-:S08]  /*16c0*/  DFMA R8, R8, R8, R8 ;  /* 0x000000080808722b */ /* 0x000fd00000000008 */
[----:B------:R-:W-:Y:S02]  /*16d0*/  DFMA R8, R6, R8, R6 ;  /* 0x000000080608722b */ /* 0x000fe40000000006 */
[----:B---3--:R-:W-:-:S06]  /*16e0*/  DADD R6, R2, -R22 ;  /* 0x0000000002067229 */ /* 0x008fcc0000000816 */
[----:B------:R-:W-:-:S04]  /*16f0*/  DFMA R10, -R4, R8, 1 ;  /* 0x3ff00000040a742b */ /* 0x000fc80000000108 */
[----:B------:R-:W-:-:S04]  /*1700*/  FSETP.GEU.AND P1, PT, |R7|, 6.5827683646048100446e-37, PT ;  /* 0x036000000700780b */ /* 0x000fc80003f2e200 */
[----:B------:R-:W-:-:S08]  /*1710*/  DFMA R10, R8, R10, R8 ;  /* 0x0000000a080a722b */ /* 0x000fd00000000008 */
[----:B------:R-:W-:-:S08]  /*1720*/  DMUL R8, R6, R10 ;  /* 0x0000000a06087228 */ /* 0x000fd00000000000 */
[----:B------:R-:W-:-:S08]  /*1730*/  DFMA R12, -R4, R8, R6 ;  /* 0x00000008040c722b */ /* 0x000fd00000000106 */
[----:B------:R-:W-:-:S10]  /*1740*/  DFMA R2, R10, R12, R8 ;  /* 0x0000000c0a02722b */ /* 0x000fd40000000008 */
[----:B------:R-:W-:-:S05]  /*1750*/  FFMA R8, RZ, R5, R3 ;  /* 0x00000005ff087223 */ /* 0x000fca0000000003 */
[----:B------:R-:W-:-:S13]  /*1760*/  FSETP.GT.AND P0, PT, |R8|, 1.469367938527859385e-39, PT ;  /* 0x001000000800780b */ /* 0x000fda0003f04200 */
[----:B------:R-:W-:Y:S05]  /*1770*/  @P0 BRA P1, `(.L_x_23) ;  /* 0x0000000000080947 */ /* 0x000fea0000800000 */
[----:B------:R-:W-:-:S07]  /*1780*/  MOV R10, 0x17a0 ;  /* 0x000017a0000a7802 */ /* 0x000fce0000000f00 */
[----:B------:R-:W-:Y:S05]  /*1790*/  CALL.REL.NOINC `($__internal_0_$__cuda_sm20_div_rn_f64_full) ;  /* 0x0000000000147944 */ /* 0x000fea0003c00000 */
.L_x_23:
[----:B------:R-:W-:Y:S05]  /*17a0*/  BSYNC.RECONVERGENT B0 ;  /* 0x0000000000007941 */ /* 0x000fea0003800200 */
.L_x_22:
[----:B------:R-:W0:Y:S02]  /*17b0*/  LDC.64 R4, c[0x0][0x390] ;  /* 0x0000e400ff047b82 */ /* 0x000e240000000a00 */
[----:B0-----:R-:W-:-:S05]  /*17c0*/  IMAD.WIDE R4, R0, 0x8, R4 ;  /* 0x0000000800047825 */ /* 0x001fca00078e0204 */
[----:B------:R-:W-:Y:S01]  /*17d0*/  STG.E.64 desc[UR6][R4.64], R2 ;  /* 0x0000000204007986 */ /* 0x000fe2000c101b06 */
[----:B------:R-:W-:Y:S05]  /*17e0*/  EXIT ;  /* 0x000000000000794d */ /* 0x000fea0003800000 */
        .weak           $__internal_0_$__cuda_sm20_div_rn_f64_full
        .type           $__internal_0_$__cuda_sm20_div_rn_f64_full,@function
        .size           $__internal_0_$__cuda_sm20_div_rn_f64_full,(.L_x_30 - $__internal_0_$__cuda_sm20_div_rn_f64_full)
$__internal_0_$__cuda_sm20_div_rn_f64_full:
[C---:B------:R-:W-:Y:S01]  /*17f0*/  FSETP.GEU.AND P0, PT, |R5|.reuse, 1.469367938527859385e-39, PT ;  /* 0x001000000500780b */ /* 0x040fe20003f0e200 */
[----:B------:R-:W-:Y:S01]  /*1800*/  IMAD.MOV.U32 R16, RZ, RZ, 0x1 ;  /* 0x00000001ff107424 */ /* 0x000fe200078e00ff */
[----:B------:R-:W-:Y:S01]  /*1810*/  LOP3.LUT R2, R5, 0x800fffff, RZ, 0xc0, !PT ;  /* 0x800fffff05027812 */ /* 0x000fe200078ec0ff */
[----:B------:R-:W-:Y:S01]  /*1820*/  BSSY.RECONVERGENT B1, `(.L_x_24) ;  /* 0x0000055000017945 */ /* 0x000fe20003800200 */
[C---:B------:R-:W-:Y:S02]  /*1830*/  FSETP.GEU.AND P2, PT, |R7|.reuse, 1.469367938527859385e-39, PT ;  /* 0x001000000700780b */ /* 0x040fe40003f4e200 */
[----:B------:R-:W-:Y:S01]  /*1840*/  LOP3.LUT R3, R2, 0x3ff00000, RZ, 0xfc, !PT ;  /* 0x3ff0000002037812 */ /* 0x000fe200078efcff */
[----:B------:R-:W-:Y:S01]  /*1850*/  IMAD.MOV.U32 R2, RZ, RZ, R4 ;  /* 0x000000ffff027224 */ /* 0x000fe200078e0004 */
[----:B------:R-:W-:Y:S02]  /*1860*/  LOP3.LUT R11, R7, 0x7ff00000, RZ, 0xc0, !PT ;  /* 0x7ff00000070b7812 */ /* 0x000fe400078ec0ff */
[----:B------:R-:W-:-:S03]  /*1870*/  LOP3.LUT R14, R5, 0x7ff00000, RZ, 0xc0, !PT ;  /* 0x7ff00000050e7812 */ /* 0x000fc600078ec0ff */
[----:B------:R-:W-:Y:S01]  /*1880*/  @!P0 DMUL R2, R4, 8.98846567431157953865e+307 ;  /* 0x7fe0000004028828 */ /* 0x000fe20000000000 */
[----:B------:R-:W-:-:S03]  /*1890*/  ISETP.GE.U32.AND P1, PT, R11, R14, PT ;  /* 0x0000000e0b00720c */ /* 0x000fc60003f26070 */
[----:B------:R-:W-:Y:S01]  /*18a0*/  @!P2 LOP3.LUT R12, R5, 0x7ff00000, RZ, 0xc0, !PT ;  /* 0x7ff00000050ca812 */ /* 0x000fe200078ec0ff */
[----:B------:R-:W-:Y:S01]  /*18b0*/  @!P2 IMAD.MOV.U32 R18, RZ, RZ, RZ ;  /* 0x000000ffff12a224 */ /* 0x000fe200078e00ff */
[----:B------:R-:W0:Y:S02]  /*18c0*/  MUFU.RCP64H R17, R3 ;  /* 0x0000000300117308 */ /* 0x000e240000001800 */
[----:B------:R-:W-:Y:S01]  /*18d0*/  @!P2 ISETP.GE.U32.AND P3, PT, R11, R12, PT ;  /* 0x0000000c0b00a20c */ /* 0x000fe20003f66070 */
[----:B------:R-:W-:-:S05]  /*18e0*/  IMAD.MOV.U32 R12, RZ, RZ, 0x1ca00000 ;  /* 0x1ca00000ff0c7424 */ /* 0x000fca00078e00ff */
[----:B------:R-:W-:-:S04]  /*18f0*/  @!P2 SEL R13, R12, 0x63400000, !P3 ;  /* 0x634000000c0da807 */ /* 0x000fc80005800000 */
[----:B------:R-:W-:-:S04]  /*1900*/  @!P2 LOP3.LUT R13, R13, 0x80000000, R7, 0xf8, !PT ;  /* 0x800000000d0da812 */ /* 0x000fc800078ef807 */
[----:B------:R-:W-:Y:S01]  /*1910*/  @!P2 LOP3.LUT R19, R13, 0x100000, RZ, 0xfc, !PT ;  /* 0x001000000d13a812 */ /* 0x000fe200078efcff */
[----:B0-----:R-:W-:-:S08]  /*1920*/  DFMA R8, R16, -R2, 1 ;  /* 0x3ff000001008742b */ /* 0x001fd00000000802 */
[----:B------:R-:W-:-:S08]  /*1930*/  DFMA R8, R8, R8, R8 ;  /* 0x000000080808722b */ /* 0x000fd00000000008 */
[----:B------:R-:W-:Y:S01]  /*1940*/  DFMA R16, R16, R8, R16 ;  /* 0x000000081010722b */ /* 0x000fe20000000010 */
[----:B------:R-:W-:Y:S01]  /*1950*/  SEL R9, R12, 0x63400000, !P1 ;  /* 0x634000000c097807 */ /* 0x000fe20004800000 */
[----:B------:R-:W-:-:S03]  /*1960*/  IMAD.MOV.U32 R8, RZ, RZ, R6 ;  /* 0x000000ffff087224 */ /* 0x000fc600078e0006 */
[----:B------:R-:W-:-:S03]  /*1970*/  LOP3.LUT R9, R9, 0x800fffff, R7, 0xf8, !PT ;  /* 0x800fffff09097812 */ /* 0x000fc600078ef807 */
[----:B------:R-:W-:-:S03]  /*1980*/  DFMA R20, R16, -R2, 1 ;  /* 0x3ff000001014742b */ /* 0x000fc60000000802 */
[----:B------:R-:W-:-:S05]  /*1990*/  @!P2 DFMA R8, R8, 2, -R18 ;  /* 0x400000000808a82b */ /* 0x000fca0000000812 */
[----:B------:R-:W-:Y:S01]  /*19a0*/  DFMA R16, R16, R20, R16 ;  /* 0x000000141010722b */ /* 0x000fe20000000010 */
[----:B------:R-:W-:Y:S01]  /*19b0*/  MOV R21, R11 ;  /* 0x0000000b00157202 */ /* 0x000fe20000000f00 */
[----:B------:R-:W-:Y:S01]  /*19c0*/  IMAD.MOV.U32 R20, RZ, RZ, R14 ;  /* 0x000000ffff147224 */ /* 0x000fe200078e000e */
[----:B------:R-:W-:Y:S02]  /*19d0*/  @!P0 LOP3.LUT R20, R3, 0x7ff00000, RZ, 0xc0, !PT ;  /* 0x7ff0000003148812 */ /* 0x000fe400078ec0ff */
[----:B------:R-:W-:-:S03]  /*19e0*/  @!P2 LOP3.LUT R21, R9, 0x7ff00000, RZ, 0xc0, !PT ;  /* 0x7ff000000915a812 */ /* 0x000fc600078ec0ff */
[----:B------:R-:W-:Y:S01]  /*19f0*/  DMUL R18, R16, R8 ;  /* 0x0000000810127228 */ /* 0x000fe20000000000 */
[----:B------:R-:W-:Y:S02]  /*1a00*/  VIADD R22, R20, 0xffffffff ;  /* 0xffffffff14167836 */ /* 0x000fe40000000000 */
[----:B------:R-:W-:-:S05]  /*1a10*/  VIADD R13, R21, 0xffffffff ;  /* 0xffffffff150d7836 */ /* 0x000fca0000000000 */
[----:B------:R-:W-:Y:S01]  /*1a20*/  ISETP.GT.U32.AND P0, PT, R13, 0x7feffffe, PT ;  /* 0x7feffffe0d00780c */ /* 0x000fe20003f04070 */
[----:B------:R-:W-:-:S03]  /*1a30*/  DFMA R14, R18, -R2, R8 ;  /* 0x80000002120e722b */ /* 0x000fc60000000008 */
[----:B------:R-:W-:-:S05]  /*1a40*/  ISETP.GT.U32.OR P0, PT, R22, 0x7feffffe, P0 ;  /* 0x7feffffe1600780c */ /* 0x000fca0000704470 */
[----:B------:R-:W-:-:S08]  /*1a50*/  DFMA R14, R16, R14, R18 ;  /* 0x0000000e100e722b */ /* 0x000fd00000000012 */
[----:B------:R-:W-:Y:S05]  /*1a60*/  @P0 BRA `(.L_x_25) ;  /* 0x00000000006c0947 */ /* 0x000fea0003800000 */
[----:B------:R-:W-:-:S04]  /*1a70*/  LOP3.LUT R16, R5, 0x7ff00000, RZ, 0xc0, !PT ;  /* 0x7ff0000005107812 */ /* 0x000fc800078ec0ff */
[CC--:B------:R-:W-:Y:S02]  /*1a80*/  VIADDMNMX R6, R11.reuse, -R16.reuse, 0xb9600000, !PT ;  /* 0xb96000000b067446 */ /* 0x0c0fe40007800910 */
[----:B------:R-:W-:Y:S02]  /*1a90*/  ISETP.GE.U32.AND P0, PT, R11, R16, PT ;  /* 0x000000100b00720c */ /* 0x000fe40003f06070 */
[----:B------:R-:W-:Y:S02]  /*1aa0*/  VIMNMX R6, PT, PT, R6, 0x46a00000, PT ;  /* 0x46a0000006067848 */ /* 0x000fe40003fe0100 */
[----:B------:R-:W-:-:S05]  /*1ab0*/  SEL R11, R12, 0x63400000, !P0 ;  /* 0x634000000c0b7807 */ /* 0x000fca0004000000 */
[----:B------:R-:W-:Y:S02]  /*1ac0*/  IMAD.IADD R11, R6, 0x1, -R11 ;  /* 0x00000001060b7824 */ /* 0x000fe400078e0a0b */
[----:B------:R-:W-:Y:S02]  /*1ad0*/  IMAD.MOV.U32 R6, RZ, RZ, RZ ;  /* 0x000000ffff067224 */ /* 0x000fe400078e00ff */
[----:B------:R-:W-:-:S06]  /*1ae0*/  VIADD R7, R11, 0x7fe00000 ;  /* 0x7fe000000b077836 */ /* 0x000fcc0000000000 */
[----:B------:R-:W-:-:S10]  /*1af0*/  DMUL R12, R14, R6 ;  /* 0x000000060e0c7228 */ /* 0x000fd40000000000 */
[----:B------:R-:W-:-:S13]  /*1b00*/  FSETP.GTU.AND P0, PT, |R13|, 1.469367938527859385e-39, PT ;  /* 0x001000000d00780b */ /* 0x000fda0003f0c200 */
[----:B------:R-:W-:Y:S05]  /*1b10*/  @P0 BRA `(.L_x_26) ;  /* 0x0000000000940947 */ /* 0x000fea0003800000 */
[----:B------:R-:W-:Y:S01]  /*1b20*/  DFMA R2, R14, -R2, R8 ;  /* 0x800000020e02722b */ /* 0x000fe20000000008 */
[----:B------:R-:W-:-:S09]  /*1b30*/  MOV R6, RZ ;  /* 0x000000ff00067202 */ /* 0x000fd20000000f00 */
[C---:B------:R-:W-:Y:S02]  /*1b40*/  FSETP.NEU.AND P0, PT, R3.reuse, RZ, PT ;  /* 0x000000ff0300720b */ /* 0x040fe40003f0d000 */
[----:B------:R-:W-:-:S04]  /*1b50*/  LOP3.LUT R5, R3, 0x80000000, R5, 0x48, !PT ;  /* 0x8000000003057812 */ /* 0x000fc800078e4805 */
[----:B------:R-:W-:-:S07]  /*1b60*/  LOP3.LUT R7, R5, R7, RZ, 0xfc, !PT ;  /* 0x0000000705077212 */ /* 0x000fce00078efcff */
[----:B------:R-:W-:Y:S05]  /*1b70*/  @!P0 BRA `(.L_x_26) ;  /* 0x00000000007c8947 */ /* 0x000fea0003800000 */
[----:B------:R-:W-:Y:S01]  /*1b80*/  IMAD.MOV R3, RZ, RZ, -R11 ;  /* 0x000000ffff037224 */ /* 0x000fe200078e0a0b */
[----:B------:R-:W-:Y:S01]  /*1b90*/  DMUL.RP R6, R14, R6 ;  /* 0x000000060e067228 */ /* 0x000fe20000008000 */
[----:B------:R-:W-:-:S06]  /*1ba0*/  IMAD.MOV.U32 R2, RZ, RZ, RZ ;  /* 0x000000ffff027224 */ /* 0x000fcc00078e00ff */
[----:B------:R-:W-:-:S03]  /*1bb0*/  DFMA R2, R12, -R2, R14 ;  /* 0x800000020c02722b */ /* 0x000fc6000000000e */
[----:B------:R-:W-:-:S03]  /*1bc0*/  LOP3.LUT R5, R7, R5, RZ, 0x3c, !PT ;  /* 0x0000000507057212 */ /* 0x000fc600078e3cff */
[----:B------:R-:W-:-:S04]  /*1bd0*/  IADD3 R2, PT, PT, -R11, -0x43300000, RZ ;  /* 0xbcd000000b027810 */ /* 0x000fc80007ffe1ff */
[----:B------:R-:W-:-:S04]  /*1be0*/  FSETP.NEU.AND P0, PT, |R3|, R2, PT ;  /* 0x000000020300720b */ /* 0x000fc80003f0d200 */
[----:B------:R-:W-:Y:S02]  /*1bf0*/  FSEL R12, R6, R12, !P0 ;  /* 0x0000000c060c7208 */ /* 0x000fe40004000000 */
[----:B------:R-:W-:Y:S01]  /*1c00*/  FSEL R13, R5, R13, !P0 ;  /* 0x0000000d050d7208 */ /* 0x000fe20004000000 */
[----:B------:R-:W-:Y:S06]  /*1c10*/  BRA `(.L_x_26) ;  /* 0x0000000000547947 */ /* 0x000fec0003800000 */
.L_x_25:
[----:B------:R-:W-:-:S14]  /*1c20*/  DSETP.NAN.AND P0, PT, R6, R6, PT ;  /* 0x000000060600722a */ /* 0x000fdc0003f08000 */
[----:B------:R-:W-:Y:S05]  /*1c30*/  @P0 BRA `(.L_x_27) ;  /* 0x0000000000440947 */ /* 0x000fea0003800000 */
[----:B------:R-:W-:-:S14]  /*1c40*/  DSETP.NAN.AND P0, PT, R4, R4, PT ;  /* 0x000000040400722a */ /* 0x000fdc0003f08000 */
[----:B------:R-:W-:Y:S05]  /*1c50*/  @P0 BRA `(.L_x_28) ;  /* 0x0000000000300947 */ /* 0x000fea0003800000 */
[----:B------:R-:W-:Y:S01]  /*1c60*/  ISETP.NE.AND P0, PT, R21, R20, PT ;  /* 0x000000141500720c */ /* 0x000fe20003f05270 */
[----:B------:R-:W-:Y:S02]  /*1c70*/  IMAD.MOV.U32 R12, RZ, RZ, 0x0 ;  /* 0x00000000ff0c7424 */ /* 0x000fe400078e00ff */
[----:B------:R-:W-:-:S10]  /*1c80*/  IMAD.MOV.U32 R13, RZ, RZ, -0x80000 ;  /* 0xfff80000ff0d7424 */ /* 0x000fd400078e00ff */
[----:B------:R-:W-:Y:S05]  /*1c90*/  @!P0 BRA `(.L_x_26) ;  /* 0x0000000000348947 */ /* 0x000fea0003800000 */
[----:B------:R-:W-:Y:S02]  /*1ca0*/  ISETP.NE.AND P0, PT, R21, 0x7ff00000, PT ;  /* 0x7ff000001500780c */ /* 0x000fe40003f05270 */
[----:B------:R-:W-:Y:S02]  /*1cb0*/  LOP3.LUT R13, R7, 0x80000000, R5, 0x48, !PT ;  /* 0x80000000070d7812 */ /* 0x000fe400078e4805 */
[----:B------:R-:W-:-:S13]  /*1cc0*/  ISETP.EQ.OR P0, PT, R20, RZ, !P0 ;  /* 0x000000ff1400720c */ /* 0x000fda0004702670 */
[----:B------:R-:W-:Y:S01]  /*1cd0*/  @P0 LOP3.LUT R2, R13, 0x7ff00000, RZ, 0xfc, !PT ;  /* 0x7ff000000d020812 */ /* 0x000fe200078efcff */
[----:B------:R-:W-:Y:S02]  /*1ce0*/  @!P0 IMAD.MOV.U32 R12, RZ, RZ, RZ ;  /* 0x000000ffff0c8224 */ /* 0x000fe400078e00ff */
[----:B------:R-:W-:Y:S01]  /*1cf0*/  @P0 IMAD.MOV.U32 R12, RZ, RZ, RZ ;  /* 0x000000ffff0c0224 */ /* 0x000fe200078e00ff */
[----:B------:R-:W-:Y:S01]  /*1d00*/  @P0 MOV R13, R2 ;  /* 0x00000002000d0202 */ /* 0x000fe20000000f00 */
[----:B------:R-:W-:Y:S06]  /*1d10*/  BRA `(.L_x_26) ;  /* 0x0000000000147947 */ /* 0x000fec0003800000 */
.L_x_28:
[----:B------:R-:W-:Y:S01]  /*1d20*/  LOP3.LUT R13, R5, 0x80000, RZ, 0xfc, !PT ;  /* 0x00080000050d7812 */ /* 0x000fe200078efcff */
[----:B------:R-:W-:Y:S01]  /*1d30*/  IMAD.MOV.U32 R12, RZ, RZ, R4 ;  /* 0x000000ffff0c7224 */ /* 0x000fe200078e0004 */
[----:B------:R-:W-:Y:S06]  /*1d40*/  BRA `(.L_x_26) ;  /* 0x0000000000087947 */ /* 0x000fec0003800000 */
.L_x_27:
[----:B------:R-:W-:Y:S01]  /*1d50*/  LOP3.LUT R13, R7, 0x80000, RZ, 0xfc, !PT ;  /* 0x00080000070d7812 */ /* 0x000fe200078efcff */
[----:B------:R-:W-:-:S07]  /*1d60*/  IMAD.MOV.U32 R12, RZ, RZ, R6 ;  /* 0x000000ffff0c7224 */ /* 0x000fce00078e0006 */
.L_x_26:
[----:B------:R-:W-:Y:S05]  /*1d70*/  BSYNC.RECONVERGENT B1 ;  /* 0x0000000000017941 */ /* 0x000fea0003800200 */
.L_x_24:
[----:B------:R-:W-:Y:S02]  /*1d80*/  IMAD.MOV.U32 R11, RZ, RZ, 0x0 ;  /* 0x00000000ff0b7424 */ /* 0x000fe400078e00ff */
[----:B------:R-:W-:Y:S02]  /*1d90*/  IMAD.MOV.U32 R2, RZ, RZ, R12 ;  /* 0x000000ffff027224 */ /* 0x000fe400078e000c */
[----:B------:R-:W-:Y:S01]  /*1da0*/  IMAD.MOV.U32 R3, RZ, RZ, R13 ;  /* 0x000000ffff037224 */ /* 0x000fe200078e000d */
[----:B------:R-:W-:Y:S06]  /*1db0*/  RET.REL.NODEC R10 `(_Z19gauss_seidel_kernelPdS_S_i) ;  /* 0xffffffe00a907950 */ /* 0x000fec0003c3ffff */
.L_x_29:
[----:B------:R-:W-:-:S00]  /*1dc0*/  BRA `(.L_x_29) ;  /* 0xfffffffc00fc7947 */ /* 0x000fc0000383ffff */
[----:B------:R-:W-:-:S00]  /*1dd0*/  NOP ;  /* 0x0000000000007918 */ /* 0x000fc00000000000 */
        /* <DEDUP_REMOVED lines=10> */
.L_x_30:


//--------------------- .nv.shared.reserved.0     --------------------------
	.section	.nv.shared.reserved.0,"aw",@nobits
	.weak		__nv_reservedSMEM_offset_0_alias
	.size		__nv_reservedSMEM_offset_0_alias, 0, 64
	.other		__nv_reservedSMEM_offset_0_alias,@"STO_CUDA_RESERVED_SHARED STV_DEFAULT"
__nv_reservedSMEM_offset_0_alias:
	.zero		0
	.zero		64


//--------------------- .nv.constant0._Z19gauss_seidel_kernelPdS_S_i --------------------------
	.section	.nv.constant0._Z19gauss_seidel_kernelPdS_S_i,"a",@progbits
	.sectionflags	@""
	.align	4
.nv.constant0._Z19gauss_seidel_kernelPdS_S_i:
	.zero		924


//--------------------- SYMBOLS --------------------------

	.type		.nv.reservedSmem.offset0,@object
	.size		.nv.reservedSmem.offset0,0x4
